//
// Generated by NVIDIA NVVM Compiler
//
// Compiler Build ID: CL-36424714
// Cuda compilation tools, release 13.0, V13.0.88
// Based on NVVM 20.0.0
//

.version 9.0
.target sm_100
.address_size 64

	// .globl	_Z21AES_private_sharedlutPcS_jS_S_S_S_
// _ZZ21AES_private_sharedlutPcS_jS_S_S_S_E4rcon has been demoted
// _ZZ21AES_private_sharedlutPcS_jS_S_S_S_E4sbox has been demoted
// _ZZ21AES_private_sharedlutPcS_jS_S_S_S_E4mul2 has been demoted
// _ZZ21AES_private_sharedlutPcS_jS_S_S_S_E4mul3 has been demoted
// _ZZ21AES_private_sharedlutPcS_jS_S_S_S_E11ExpandedKey has been demoted
// _ZZ7AES_CTRPcS_jS_S_S_S_jE4rcon has been demoted
// _ZZ7AES_CTRPcS_jS_S_S_S_jE4sbox has been demoted
// _ZZ7AES_CTRPcS_jS_S_S_S_jE4mul2 has been demoted
// _ZZ7AES_CTRPcS_jS_S_S_S_jE4mul3 has been demoted
// _ZZ7AES_CTRPcS_jS_S_S_S_jE11ExpandedKey has been demoted
// _ZZ12AES_CTR_backPcS_jS_S_S_S_jE7counter has been demoted
// _ZZ12AES_CTR_backPcS_jS_S_S_S_jE4rcon has been demoted
// _ZZ12AES_CTR_backPcS_jS_S_S_S_jE4sbox has been demoted
// _ZZ12AES_CTR_backPcS_jS_S_S_S_jE4mul2 has been demoted
// _ZZ12AES_CTR_backPcS_jS_S_S_S_jE4mul3 has been demoted
// _ZZ12AES_CTR_backPcS_jS_S_S_S_jE11ExpandedKey has been demoted
// _ZZ9AES_CTR_2PcS_jS_S_S_S_E4rcon has been demoted
// _ZZ9AES_CTR_2PcS_jS_S_S_S_E4sbox has been demoted
// _ZZ9AES_CTR_2PcS_jS_S_S_S_E4mul2 has been demoted
// _ZZ9AES_CTR_2PcS_jS_S_S_S_E4mul3 has been demoted
// _ZZ9AES_CTR_2PcS_jS_S_S_S_E11ExpandedKey has been demoted

.visible .entry _Z21AES_private_sharedlutPcS_jS_S_S_S_(
	.param .u64 .ptr .align 1 _Z21AES_private_sharedlutPcS_jS_S_S_S__param_0,
	.param .u64 .ptr .align 1 _Z21AES_private_sharedlutPcS_jS_S_S_S__param_1,
	.param .u32 _Z21AES_private_sharedlutPcS_jS_S_S_S__param_2,
	.param .u64 .ptr .align 1 _Z21AES_private_sharedlutPcS_jS_S_S_S__param_3,
	.param .u64 .ptr .align 1 _Z21AES_private_sharedlutPcS_jS_S_S_S__param_4,
	.param .u64 .ptr .align 1 _Z21AES_private_sharedlutPcS_jS_S_S_S__param_5,
	.param .u64 .ptr .align 1 _Z21AES_private_sharedlutPcS_jS_S_S_S__param_6
)
{
	.reg .pred 	%p<12>;
	.reg .b16 	%rs<412>;
	.reg .b32 	%r<242>;
	.reg .b64 	%rd<36>;
	// demoted variable
	.shared .align 1 .b8 _ZZ21AES_private_sharedlutPcS_jS_S_S_S_E4rcon[256];
	// demoted variable
	.shared .align 1 .b8 _ZZ21AES_private_sharedlutPcS_jS_S_S_S_E4sbox[256];
	// demoted variable
	.shared .align 1 .b8 _ZZ21AES_private_sharedlutPcS_jS_S_S_S_E4mul2[256];
	// demoted variable
	.shared .align 1 .b8 _ZZ21AES_private_sharedlutPcS_jS_S_S_S_E4mul3[256];
	// demoted variable
	.shared .align 1 .b8 _ZZ21AES_private_sharedlutPcS_jS_S_S_S_E11ExpandedKey[176];
	ld.param.u64 	%rd18, [_Z21AES_private_sharedlutPcS_jS_S_S_S__param_0];
	ld.param.u64 	%rd19, [_Z21AES_private_sharedlutPcS_jS_S_S_S__param_1];
	ld.param.u64 	%rd20, [_Z21AES_private_sharedlutPcS_jS_S_S_S__param_3];
	ld.param.u64 	%rd21, [_Z21AES_private_sharedlutPcS_jS_S_S_S__param_4];
	ld.param.u64 	%rd22, [_Z21AES_private_sharedlutPcS_jS_S_S_S__param_5];
	ld.param.u64 	%rd23, [_Z21AES_private_sharedlutPcS_jS_S_S_S__param_6];
	cvta.to.global.u64 	%rd1, %rd23;
	cvta.to.global.u64 	%rd2, %rd22;
	cvta.to.global.u64 	%rd3, %rd21;
	cvta.to.global.u64 	%rd4, %rd20;
	mov.u32 	%r1, %tid.x;
	mov.u32 	%r19, %ntid.x;
	mov.u32 	%r20, %ctaid.x;
	mad.lo.s32 	%r2, %r19, %r20, %r1;
	setp.gt.u32 	%p1, %r19, 255;
	@%p1 bra 	$L__BB0_4;
	setp.ne.s32 	%p3, %r1, 0;
	@%p3 bra 	$L__BB0_6;
	add.s64 	%rd35, %rd4, 3;
	add.s64 	%rd34, %rd3, 3;
	add.s64 	%rd33, %rd2, 3;
	mov.u32 	%r34, _ZZ21AES_private_sharedlutPcS_jS_S_S_S_E4rcon;
	add.s32 	%r238, %r34, 3;
	mov.u32 	%r35, _ZZ21AES_private_sharedlutPcS_jS_S_S_S_E4sbox;
	add.s32 	%r237, %r35, 3;
	mov.u32 	%r36, _ZZ21AES_private_sharedlutPcS_jS_S_S_S_E4mul2;
	add.s32 	%r236, %r36, 3;
	mov.u32 	%r37, _ZZ21AES_private_sharedlutPcS_jS_S_S_S_E4mul3;
	add.s32 	%r235, %r37, 3;
	add.s64 	%rd32, %rd1, 3;
	mov.b32 	%r239, 7;
$L__BB0_3:
	ld.global.u8 	%rs137, [%rd35+-3];
	st.shared.u8 	[%r238+-3], %rs137;
	ld.global.u8 	%rs138, [%rd34+-3];
	st.shared.u8 	[%r237+-3], %rs138;
	ld.global.u8 	%rs139, [%rd33+-3];
	st.shared.u8 	[%r236+-3], %rs139;
	ld.global.u8 	%rs140, [%rd32+-3];
	st.shared.u8 	[%r235+-3], %rs140;
	ld.global.u8 	%rs141, [%rd35+-2];
	st.shared.u8 	[%r238+-2], %rs141;
	ld.global.u8 	%rs142, [%rd34+-2];
	st.shared.u8 	[%r237+-2], %rs142;
	ld.global.u8 	%rs143, [%rd33+-2];
	st.shared.u8 	[%r236+-2], %rs143;
	ld.global.u8 	%rs144, [%rd32+-2];
	st.shared.u8 	[%r235+-2], %rs144;
	ld.global.u8 	%rs145, [%rd35+-1];
	st.shared.u8 	[%r238+-1], %rs145;
	ld.global.u8 	%rs146, [%rd34+-1];
	st.shared.u8 	[%r237+-1], %rs146;
	ld.global.u8 	%rs147, [%rd33+-1];
	st.shared.u8 	[%r236+-1], %rs147;
	ld.global.u8 	%rs148, [%rd32+-1];
	st.shared.u8 	[%r235+-1], %rs148;
	ld.global.u8 	%rs149, [%rd35];
	st.shared.u8 	[%r238], %rs149;
	ld.global.u8 	%rs150, [%rd34];
	st.shared.u8 	[%r237], %rs150;
	ld.global.u8 	%rs151, [%rd33];
	st.shared.u8 	[%r236], %rs151;
	ld.global.u8 	%rs152, [%rd32];
	st.shared.u8 	[%r235], %rs152;
	ld.global.u8 	%rs153, [%rd35+1];
	st.shared.u8 	[%r238+1], %rs153;
	ld.global.u8 	%rs154, [%rd34+1];
	st.shared.u8 	[%r237+1], %rs154;
	ld.global.u8 	%rs155, [%rd33+1];
	st.shared.u8 	[%r236+1], %rs155;
	ld.global.u8 	%rs156, [%rd32+1];
	st.shared.u8 	[%r235+1], %rs156;
	ld.global.u8 	%rs157, [%rd35+2];
	st.shared.u8 	[%r238+2], %rs157;
	ld.global.u8 	%rs158, [%rd34+2];
	st.shared.u8 	[%r237+2], %rs158;
	ld.global.u8 	%rs159, [%rd33+2];
	st.shared.u8 	[%r236+2], %rs159;
	ld.global.u8 	%rs160, [%rd32+2];
	st.shared.u8 	[%r235+2], %rs160;
	ld.global.u8 	%rs161, [%rd35+3];
	st.shared.u8 	[%r238+3], %rs161;
	ld.global.u8 	%rs162, [%rd34+3];
	st.shared.u8 	[%r237+3], %rs162;
	ld.global.u8 	%rs163, [%rd33+3];
	st.shared.u8 	[%r236+3], %rs163;
	ld.global.u8 	%rs164, [%rd32+3];
	st.shared.u8 	[%r235+3], %rs164;
	ld.global.u8 	%rs165, [%rd35+4];
	st.shared.u8 	[%r238+4], %rs165;
	ld.global.u8 	%rs166, [%rd34+4];
	st.shared.u8 	[%r237+4], %rs166;
	ld.global.u8 	%rs167, [%rd33+4];
	st.shared.u8 	[%r236+4], %rs167;
	ld.global.u8 	%rs168, [%rd32+4];
	st.shared.u8 	[%r235+4], %rs168;
	add.s32 	%r239, %r239, 8;
	add.s64 	%rd35, %rd35, 8;
	add.s64 	%rd34, %rd34, 8;
	add.s64 	%rd33, %rd33, 8;
	add.s64 	%rd32, %rd32, 8;
	add.s32 	%r238, %r238, 8;
	add.s32 	%r237, %r237, 8;
	add.s32 	%r236, %r236, 8;
	add.s32 	%r235, %r235, 8;
	setp.eq.s32 	%p4, %r239, 263;
	@%p4 bra 	$L__BB0_6;
	bra.uni 	$L__BB0_3;
$L__BB0_4:
	setp.gt.u32 	%p2, %r1, 255;
	@%p2 bra 	$L__BB0_6;
	cvt.u64.u32 	%rd24, %r1;
	add.s64 	%rd25, %rd4, %rd24;
	ld.global.u8 	%rs133, [%rd25];
	mov.u32 	%r21, _ZZ21AES_private_sharedlutPcS_jS_S_S_S_E4rcon;
	add.s32 	%r22, %r21, %r1;
	st.shared.u8 	[%r22], %rs133;
	add.s64 	%rd26, %rd3, %rd24;
	ld.global.u8 	%rs134, [%rd26];
	mov.u32 	%r23, _ZZ21AES_private_sharedlutPcS_jS_S_S_S_E4sbox;
	add.s32 	%r24, %r23, %r1;
	st.shared.u8 	[%r24], %rs134;
	add.s64 	%rd27, %rd2, %rd24;
	ld.global.u8 	%rs135, [%rd27];
	mov.u32 	%r25, _ZZ21AES_private_sharedlutPcS_jS_S_S_S_E4mul2;
	add.s32 	%r26, %r25, %r1;
	st.shared.u8 	[%r26], %rs135;
	add.s64 	%rd28, %rd1, %rd24;
	ld.global.u8 	%rs136, [%rd28];
	mov.u32 	%r27, _ZZ21AES_private_sharedlutPcS_jS_S_S_S_E4mul3;
	add.s32 	%r28, %r27, %r1;
	st.shared.u8 	[%r28], %rs136;
$L__BB0_6:
	bar.sync 	0;
	setp.ne.s32 	%p5, %r1, 0;
	@%p5 bra 	$L__BB0_11;
	cvta.to.global.u64 	%rd29, %rd19;
	ld.global.u8 	%rs169, [%rd29];
	st.shared.u8 	[_ZZ21AES_private_sharedlutPcS_jS_S_S_S_E11ExpandedKey], %rs169;
	ld.global.u8 	%rs170, [%rd29+1];
	st.shared.u8 	[_ZZ21AES_private_sharedlutPcS_jS_S_S_S_E11ExpandedKey+1], %rs170;
	ld.global.u8 	%rs171, [%rd29+2];
	st.shared.u8 	[_ZZ21AES_private_sharedlutPcS_jS_S_S_S_E11ExpandedKey+2], %rs171;
	ld.global.u8 	%rs172, [%rd29+3];
	st.shared.u8 	[_ZZ21AES_private_sharedlutPcS_jS_S_S_S_E11ExpandedKey+3], %rs172;
	ld.global.u8 	%rs173, [%rd29+4];
	st.shared.u8 	[_ZZ21AES_private_sharedlutPcS_jS_S_S_S_E11ExpandedKey+4], %rs173;
	ld.global.u8 	%rs174, [%rd29+5];
	st.shared.u8 	[_ZZ21AES_private_sharedlutPcS_jS_S_S_S_E11ExpandedKey+5], %rs174;
	ld.global.u8 	%rs175, [%rd29+6];
	st.shared.u8 	[_ZZ21AES_private_sharedlutPcS_jS_S_S_S_E11ExpandedKey+6], %rs175;
	ld.global.u8 	%rs176, [%rd29+7];
	st.shared.u8 	[_ZZ21AES_private_sharedlutPcS_jS_S_S_S_E11ExpandedKey+7], %rs176;
	ld.global.u8 	%rs177, [%rd29+8];
	st.shared.u8 	[_ZZ21AES_private_sharedlutPcS_jS_S_S_S_E11ExpandedKey+8], %rs177;
	ld.global.u8 	%rs178, [%rd29+9];
	st.shared.u8 	[_ZZ21AES_private_sharedlutPcS_jS_S_S_S_E11ExpandedKey+9], %rs178;
	ld.global.u8 	%rs179, [%rd29+10];
	st.shared.u8 	[_ZZ21AES_private_sharedlutPcS_jS_S_S_S_E11ExpandedKey+10], %rs179;
	ld.global.u8 	%rs180, [%rd29+11];
	st.shared.u8 	[_ZZ21AES_private_sharedlutPcS_jS_S_S_S_E11ExpandedKey+11], %rs180;
	ld.global.u8 	%rs363, [%rd29+12];
	st.shared.u8 	[_ZZ21AES_private_sharedlutPcS_jS_S_S_S_E11ExpandedKey+12], %rs363;
	ld.global.u8 	%rs362, [%rd29+13];
	st.shared.u8 	[_ZZ21AES_private_sharedlutPcS_jS_S_S_S_E11ExpandedKey+13], %rs362;
	ld.global.u8 	%rs361, [%rd29+14];
	st.shared.u8 	[_ZZ21AES_private_sharedlutPcS_jS_S_S_S_E11ExpandedKey+14], %rs361;
	ld.global.u8 	%rs360, [%rd29+15];
	st.shared.u8 	[_ZZ21AES_private_sharedlutPcS_jS_S_S_S_E11ExpandedKey+15], %rs360;
	mov.b32 	%r240, 16;
	mov.u32 	%r42, _ZZ21AES_private_sharedlutPcS_jS_S_S_S_E4sbox;
	mov.u32 	%r54, _ZZ21AES_private_sharedlutPcS_jS_S_S_S_E4rcon;
	mov.u32 	%r56, _ZZ21AES_private_sharedlutPcS_jS_S_S_S_E11ExpandedKey;
$L__BB0_8:
	and.b32  	%r39, %r240, 8;
	setp.ne.s32 	%p6, %r39, 0;
	@%p6 bra 	$L__BB0_10;
	cvt.u32.u16 	%r40, %rs362;
	and.b32  	%r41, %r40, 255;
	add.s32 	%r43, %r42, %r41;
	ld.shared.u8 	%rs181, [%r43];
	cvt.u32.u16 	%r44, %rs361;
	and.b32  	%r45, %r44, 255;
	add.s32 	%r46, %r42, %r45;
	ld.shared.u8 	%rs362, [%r46];
	cvt.u32.u16 	%r47, %rs360;
	and.b32  	%r48, %r47, 255;
	add.s32 	%r49, %r42, %r48;
	ld.shared.u8 	%rs361, [%r49];
	cvt.u32.u16 	%r50, %rs363;
	and.b32  	%r51, %r50, 255;
	add.s32 	%r52, %r42, %r51;
	ld.shared.u8 	%rs360, [%r52];
	shr.u32 	%r53, %r240, 4;
	add.s32 	%r55, %r54, %r53;
	ld.shared.u8 	%rs182, [%r55];
	xor.b16  	%rs363, %rs181, %rs182;
$L__BB0_10:
	add.s32 	%r57, %r56, %r240;
	ld.shared.u8 	%rs183, [%r57+-16];
	xor.b16  	%rs184, %rs363, %rs183;
	st.shared.u8 	[%r57], %rs184;
	ld.shared.u8 	%rs185, [%r57+-15];
	xor.b16  	%rs186, %rs362, %rs185;
	st.shared.u8 	[%r57+1], %rs186;
	ld.shared.u8 	%rs187, [%r57+-14];
	xor.b16  	%rs188, %rs361, %rs187;
	st.shared.u8 	[%r57+2], %rs188;
	ld.shared.u8 	%rs189, [%r57+-13];
	xor.b16  	%rs190, %rs360, %rs189;
	st.shared.u8 	[%r57+3], %rs190;
	ld.shared.u8 	%rs191, [%r57+-12];
	xor.b16  	%rs363, %rs184, %rs191;
	st.shared.u8 	[%r57+4], %rs363;
	ld.shared.u8 	%rs192, [%r57+-11];
	xor.b16  	%rs362, %rs186, %rs192;
	st.shared.u8 	[%r57+5], %rs362;
	ld.shared.u8 	%rs193, [%r57+-10];
	xor.b16  	%rs361, %rs188, %rs193;
	st.shared.u8 	[%r57+6], %rs361;
	ld.shared.u8 	%rs194, [%r57+-9];
	xor.b16  	%rs360, %rs190, %rs194;
	st.shared.u8 	[%r57+7], %rs360;
	add.s32 	%r14, %r240, 8;
	setp.lt.u32 	%p7, %r240, 168;
	mov.u32 	%r240, %r14;
	@%p7 bra 	$L__BB0_8;
$L__BB0_11:
	ld.param.u32 	%r232, [_Z21AES_private_sharedlutPcS_jS_S_S_S__param_2];
	shl.b32 	%r58, %r2, 4;
	add.s32 	%r15, %r58, 16;
	setp.gt.u32 	%p8, %r15, %r232;
	cvt.s64.s32 	%rd30, %r58;
	cvta.to.global.u64 	%rd31, %rd18;
	add.s64 	%rd17, %rd31, %rd30;
	@%p8 bra 	$L__BB0_13;
	ld.global.u8 	%rs411, [%rd17];
	ld.global.u8 	%rs410, [%rd17+1];
	ld.global.u8 	%rs409, [%rd17+2];
	ld.global.u8 	%rs408, [%rd17+3];
	ld.global.u8 	%rs407, [%rd17+4];
	ld.global.u8 	%rs406, [%rd17+5];
	ld.global.u8 	%rs405, [%rd17+6];
	ld.global.u8 	%rs404, [%rd17+7];
	ld.global.u8 	%rs403, [%rd17+8];
	ld.global.u8 	%rs402, [%rd17+9];
	ld.global.u8 	%rs401, [%rd17+10];
	ld.global.u8 	%rs400, [%rd17+11];
	ld.global.u8 	%rs399, [%rd17+12];
	ld.global.u8 	%rs398, [%rd17+13];
	ld.global.u8 	%rs397, [%rd17+14];
	ld.global.u8 	%rs396, [%rd17+15];
$L__BB0_13:
	ld.param.u32 	%r233, [_Z21AES_private_sharedlutPcS_jS_S_S_S__param_2];
	setp.gt.u32 	%p9, %r15, %r233;
	bar.sync 	0;
	@%p9 bra 	$L__BB0_17;
	ld.shared.u8 	%rs196, [_ZZ21AES_private_sharedlutPcS_jS_S_S_S_E11ExpandedKey];
	xor.b16  	%rs395, %rs411, %rs196;
	ld.shared.u8 	%rs197, [_ZZ21AES_private_sharedlutPcS_jS_S_S_S_E11ExpandedKey+1];
	xor.b16  	%rs394, %rs410, %rs197;
	ld.shared.u8 	%rs198, [_ZZ21AES_private_sharedlutPcS_jS_S_S_S_E11ExpandedKey+2];
	xor.b16  	%rs393, %rs409, %rs198;
	ld.shared.u8 	%rs199, [_ZZ21AES_private_sharedlutPcS_jS_S_S_S_E11ExpandedKey+3];
	xor.b16  	%rs392, %rs408, %rs199;
	ld.shared.u8 	%rs200, [_ZZ21AES_private_sharedlutPcS_jS_S_S_S_E11ExpandedKey+4];
	xor.b16  	%rs391, %rs407, %rs200;
	ld.shared.u8 	%rs201, [_ZZ21AES_private_sharedlutPcS_jS_S_S_S_E11ExpandedKey+5];
	xor.b16  	%rs390, %rs406, %rs201;
	ld.shared.u8 	%rs202, [_ZZ21AES_private_sharedlutPcS_jS_S_S_S_E11ExpandedKey+6];
	xor.b16  	%rs389, %rs405, %rs202;
	ld.shared.u8 	%rs203, [_ZZ21AES_private_sharedlutPcS_jS_S_S_S_E11ExpandedKey+7];
	xor.b16  	%rs388, %rs404, %rs203;
	ld.shared.u8 	%rs204, [_ZZ21AES_private_sharedlutPcS_jS_S_S_S_E11ExpandedKey+8];
	xor.b16  	%rs387, %rs403, %rs204;
	ld.shared.u8 	%rs205, [_ZZ21AES_private_sharedlutPcS_jS_S_S_S_E11ExpandedKey+9];
	xor.b16  	%rs386, %rs402, %rs205;
	ld.shared.u8 	%rs206, [_ZZ21AES_private_sharedlutPcS_jS_S_S_S_E11ExpandedKey+10];
	xor.b16  	%rs385, %rs401, %rs206;
	ld.shared.u8 	%rs207, [_ZZ21AES_private_sharedlutPcS_jS_S_S_S_E11ExpandedKey+11];
	xor.b16  	%rs384, %rs400, %rs207;
	ld.shared.u8 	%rs208, [_ZZ21AES_private_sharedlutPcS_jS_S_S_S_E11ExpandedKey+12];
	xor.b16  	%rs383, %rs399, %rs208;
	ld.shared.u8 	%rs209, [_ZZ21AES_private_sharedlutPcS_jS_S_S_S_E11ExpandedKey+13];
	xor.b16  	%rs382, %rs398, %rs209;
	ld.shared.u8 	%rs210, [_ZZ21AES_private_sharedlutPcS_jS_S_S_S_E11ExpandedKey+14];
	xor.b16  	%rs381, %rs397, %rs210;
	ld.shared.u8 	%rs211, [_ZZ21AES_private_sharedlutPcS_jS_S_S_S_E11ExpandedKey+15];
	xor.b16  	%rs380, %rs396, %rs211;
	mov.b32 	%r241, 16;
	mov.u32 	%r60, _ZZ21AES_private_sharedlutPcS_jS_S_S_S_E11ExpandedKey;
	mov.u32 	%r64, _ZZ21AES_private_sharedlutPcS_jS_S_S_S_E4sbox;
	mov.u32 	%r113, _ZZ21AES_private_sharedlutPcS_jS_S_S_S_E4mul2;
	mov.u32 	%r117, _ZZ21AES_private_sharedlutPcS_jS_S_S_S_E4mul3;
$L__BB0_15:
	add.s32 	%r61, %r60, %r241;
	cvt.u32.u16 	%r62, %rs395;
	and.b32  	%r63, %r62, 255;
	add.s32 	%r65, %r64, %r63;
	ld.shared.u8 	%rs212, [%r65];
	cvt.u32.u16 	%r66, %rs394;
	and.b32  	%r67, %r66, 255;
	add.s32 	%r68, %r64, %r67;
	ld.shared.u8 	%rs213, [%r68];
	cvt.u32.u16 	%r69, %rs393;
	and.b32  	%r70, %r69, 255;
	add.s32 	%r71, %r64, %r70;
	ld.shared.u8 	%rs214, [%r71];
	cvt.u32.u16 	%r72, %rs392;
	and.b32  	%r73, %r72, 255;
	add.s32 	%r74, %r64, %r73;
	ld.shared.u8 	%rs215, [%r74];
	cvt.u32.u16 	%r75, %rs391;
	and.b32  	%r76, %r75, 255;
	add.s32 	%r77, %r64, %r76;
	ld.shared.u8 	%rs216, [%r77];
	cvt.u32.u16 	%r78, %rs390;
	and.b32  	%r79, %r78, 255;
	add.s32 	%r80, %r64, %r79;
	ld.shared.u8 	%rs217, [%r80];
	cvt.u32.u16 	%r81, %rs389;
	and.b32  	%r82, %r81, 255;
	add.s32 	%r83, %r64, %r82;
	ld.shared.u8 	%rs218, [%r83];
	cvt.u32.u16 	%r84, %rs388;
	and.b32  	%r85, %r84, 255;
	add.s32 	%r86, %r64, %r85;
	ld.shared.u8 	%rs219, [%r86];
	cvt.u32.u16 	%r87, %rs387;
	and.b32  	%r88, %r87, 255;
	add.s32 	%r89, %r64, %r88;
	ld.shared.u8 	%rs220, [%r89];
	cvt.u32.u16 	%r90, %rs386;
	and.b32  	%r91, %r90, 255;
	add.s32 	%r92, %r64, %r91;
	ld.shared.u8 	%rs221, [%r92];
	cvt.u32.u16 	%r93, %rs385;
	and.b32  	%r94, %r93, 255;
	add.s32 	%r95, %r64, %r94;
	ld.shared.u8 	%rs222, [%r95];
	cvt.u32.u16 	%r96, %rs384;
	and.b32  	%r97, %r96, 255;
	add.s32 	%r98, %r64, %r97;
	ld.shared.u8 	%rs223, [%r98];
	cvt.u32.u16 	%r99, %rs383;
	and.b32  	%r100, %r99, 255;
	add.s32 	%r101, %r64, %r100;
	ld.shared.u8 	%rs224, [%r101];
	cvt.u32.u16 	%r102, %rs382;
	and.b32  	%r103, %r102, 255;
	add.s32 	%r104, %r64, %r103;
	ld.shared.u8 	%rs225, [%r104];
	cvt.u32.u16 	%r105, %rs381;
	and.b32  	%r106, %r105, 255;
	add.s32 	%r107, %r64, %r106;
	ld.shared.u8 	%rs226, [%r107];
	cvt.u32.u16 	%r108, %rs380;
	and.b32  	%r109, %r108, 255;
	add.s32 	%r110, %r64, %r109;
	ld.shared.u8 	%rs227, [%r110];
	cvt.u32.u16 	%r111, %rs212;
	and.b32  	%r112, %r111, 255;
	add.s32 	%r114, %r113, %r112;
	ld.shared.u8 	%rs228, [%r114];
	cvt.u32.u16 	%r115, %rs217;
	and.b32  	%r116, %r115, 255;
	add.s32 	%r118, %r117, %r116;
	ld.shared.u8 	%rs229, [%r118];
	xor.b16  	%rs230, %rs229, %rs228;
	add.s32 	%r119, %r113, %r116;
	ld.shared.u8 	%rs231, [%r119];
	cvt.u32.u16 	%r120, %rs222;
	and.b32  	%r121, %r120, 255;
	add.s32 	%r122, %r117, %r121;
	ld.shared.u8 	%rs232, [%r122];
	xor.b16  	%rs233, %rs231, %rs232;
	add.s32 	%r123, %r113, %r121;
	ld.shared.u8 	%rs234, [%r123];
	cvt.u32.u16 	%r124, %rs227;
	and.b32  	%r125, %r124, 255;
	add.s32 	%r126, %r117, %r125;
	ld.shared.u8 	%rs235, [%r126];
	xor.b16  	%rs236, %rs234, %rs235;
	add.s32 	%r127, %r117, %r112;
	ld.shared.u8 	%rs237, [%r127];
	add.s32 	%r128, %r113, %r125;
	ld.shared.u8 	%rs238, [%r128];
	xor.b16  	%rs239, %rs237, %rs238;
	cvt.u32.u16 	%r129, %rs216;
	and.b32  	%r130, %r129, 255;
	add.s32 	%r131, %r113, %r130;
	ld.shared.u8 	%rs240, [%r131];
	cvt.u32.u16 	%r132, %rs221;
	and.b32  	%r133, %r132, 255;
	add.s32 	%r134, %r117, %r133;
	ld.shared.u8 	%rs241, [%r134];
	xor.b16  	%rs242, %rs241, %rs240;
	add.s32 	%r135, %r113, %r133;
	ld.shared.u8 	%rs243, [%r135];
	cvt.u32.u16 	%r136, %rs226;
	and.b32  	%r137, %r136, 255;
	add.s32 	%r138, %r117, %r137;
	ld.shared.u8 	%rs244, [%r138];
	xor.b16  	%rs245, %rs243, %rs244;
	add.s32 	%r139, %r113, %r137;
	ld.shared.u8 	%rs246, [%r139];
	cvt.u32.u16 	%r140, %rs215;
	and.b32  	%r141, %r140, 255;
	add.s32 	%r142, %r117, %r141;
	ld.shared.u8 	%rs247, [%r142];
	xor.b16  	%rs248, %rs246, %rs247;
	add.s32 	%r143, %r117, %r130;
	ld.shared.u8 	%rs249, [%r143];
	add.s32 	%r144, %r113, %r141;
	ld.shared.u8 	%rs250, [%r144];
	xor.b16  	%rs251, %rs249, %rs250;
	cvt.u32.u16 	%r145, %rs220;
	and.b32  	%r146, %r145, 255;
	add.s32 	%r147, %r113, %r146;
	ld.shared.u8 	%rs252, [%r147];
	cvt.u32.u16 	%r148, %rs225;
	and.b32  	%r149, %r148, 255;
	add.s32 	%r150, %r117, %r149;
	ld.shared.u8 	%rs253, [%r150];
	xor.b16  	%rs254, %rs253, %rs252;
	add.s32 	%r151, %r113, %r149;
	ld.shared.u8 	%rs255, [%r151];
	cvt.u32.u16 	%r152, %rs214;
	and.b32  	%r153, %r152, 255;
	add.s32 	%r154, %r117, %r153;
	ld.shared.u8 	%rs256, [%r154];
	xor.b16  	%rs257, %rs255, %rs256;
	add.s32 	%r155, %r113, %r153;
	ld.shared.u8 	%rs258, [%r155];
	cvt.u32.u16 	%r156, %rs219;
	and.b32  	%r157, %r156, 255;
	add.s32 	%r158, %r117, %r157;
	ld.shared.u8 	%rs259, [%r158];
	xor.b16  	%rs260, %rs258, %rs259;
	add.s32 	%r159, %r117, %r146;
	ld.shared.u8 	%rs261, [%r159];
	add.s32 	%r160, %r113, %r157;
	ld.shared.u8 	%rs262, [%r160];
	xor.b16  	%rs263, %rs261, %rs262;
	cvt.u32.u16 	%r161, %rs224;
	and.b32  	%r162, %r161, 255;
	add.s32 	%r163, %r113, %r162;
	ld.shared.u8 	%rs264, [%r163];
	cvt.u32.u16 	%r164, %rs213;
	and.b32  	%r165, %r164, 255;
	add.s32 	%r166, %r117, %r165;
	ld.shared.u8 	%rs265, [%r166];
	xor.b16  	%rs266, %rs265, %rs264;
	add.s32 	%r167, %r113, %r165;
	ld.shared.u8 	%rs267, [%r167];
	cvt.u32.u16 	%r168, %rs218;
	and.b32  	%r169, %r168, 255;
	add.s32 	%r170, %r117, %r169;
	ld.shared.u8 	%rs268, [%r170];
	xor.b16  	%rs269, %rs267, %rs268;
	add.s32 	%r171, %r113, %r169;
	ld.shared.u8 	%rs270, [%r171];
	cvt.u32.u16 	%r172, %rs223;
	and.b32  	%r173, %r172, 255;
	add.s32 	%r174, %r117, %r173;
	ld.shared.u8 	%rs271, [%r174];
	xor.b16  	%rs272, %rs270, %rs271;
	add.s32 	%r175, %r117, %r162;
	ld.shared.u8 	%rs273, [%r175];
	add.s32 	%r176, %r113, %r173;
	ld.shared.u8 	%rs274, [%r176];
	xor.b16  	%rs275, %rs273, %rs274;
	ld.shared.u8 	%rs276, [%r61];
	xor.b16  	%rs277, %rs230, %rs276;
	xor.b16  	%rs278, %rs277, %rs222;
	xor.b16  	%rs395, %rs278, %rs227;
	ld.shared.u8 	%rs279, [%r61+1];
	xor.b16  	%rs280, %rs233, %rs279;
	xor.b16  	%rs281, %rs280, %rs212;
	xor.b16  	%rs394, %rs281, %rs227;
	ld.shared.u8 	%rs282, [%r61+2];
	xor.b16  	%rs283, %rs236, %rs282;
	xor.b16  	%rs284, %rs283, %rs212;
	xor.b16  	%rs393, %rs284, %rs217;
	ld.shared.u8 	%rs285, [%r61+3];
	xor.b16  	%rs286, %rs239, %rs285;
	xor.b16  	%rs287, %rs286, %rs217;
	xor.b16  	%rs392, %rs287, %rs222;
	ld.shared.u8 	%rs288, [%r61+4];
	xor.b16  	%rs289, %rs242, %rs288;
	xor.b16  	%rs290, %rs289, %rs226;
	xor.b16  	%rs391, %rs290, %rs215;
	ld.shared.u8 	%rs291, [%r61+5];
	xor.b16  	%rs292, %rs245, %rs291;
	xor.b16  	%rs293, %rs292, %rs216;
	xor.b16  	%rs390, %rs293, %rs215;
	ld.shared.u8 	%rs294, [%r61+6];
	xor.b16  	%rs295, %rs248, %rs294;
	xor.b16  	%rs296, %rs295, %rs216;
	xor.b16  	%rs389, %rs296, %rs221;
	ld.shared.u8 	%rs297, [%r61+7];
	xor.b16  	%rs298, %rs251, %rs297;
	xor.b16  	%rs299, %rs298, %rs221;
	xor.b16  	%rs388, %rs299, %rs226;
	ld.shared.u8 	%rs300, [%r61+8];
	xor.b16  	%rs301, %rs254, %rs300;
	xor.b16  	%rs302, %rs301, %rs214;
	xor.b16  	%rs387, %rs302, %rs219;
	ld.shared.u8 	%rs303, [%r61+9];
	xor.b16  	%rs304, %rs257, %rs303;
	xor.b16  	%rs305, %rs304, %rs220;
	xor.b16  	%rs386, %rs305, %rs219;
	ld.shared.u8 	%rs306, [%r61+10];
	xor.b16  	%rs307, %rs260, %rs306;
	xor.b16  	%rs308, %rs307, %rs220;
	xor.b16  	%rs385, %rs308, %rs225;
	ld.shared.u8 	%rs309, [%r61+11];
	xor.b16  	%rs310, %rs263, %rs309;
	xor.b16  	%rs311, %rs310, %rs225;
	xor.b16  	%rs384, %rs311, %rs214;
	ld.shared.u8 	%rs312, [%r61+12];
	xor.b16  	%rs313, %rs266, %rs312;
	xor.b16  	%rs314, %rs313, %rs218;
	xor.b16  	%rs383, %rs314, %rs223;
	ld.shared.u8 	%rs315, [%r61+13];
	xor.b16  	%rs316, %rs269, %rs315;
	xor.b16  	%rs317, %rs316, %rs224;
	xor.b16  	%rs382, %rs317, %rs223;
	ld.shared.u8 	%rs318, [%r61+14];
	xor.b16  	%rs319, %rs272, %rs318;
	xor.b16  	%rs320, %rs319, %rs224;
	xor.b16  	%rs381, %rs320, %rs213;
	ld.shared.u8 	%rs321, [%r61+15];
	xor.b16  	%rs322, %rs275, %rs321;
	xor.b16  	%rs323, %rs322, %rs213;
	xor.b16  	%rs380, %rs323, %rs218;
	add.s32 	%r241, %r241, 16;
	setp.ne.s32 	%p10, %r241, 160;
	@%p10 bra 	$L__BB0_15;
	cvt.u32.u16 	%r177, %rs395;
	and.b32  	%r178, %r177, 255;
	mov.u32 	%r179, _ZZ21AES_private_sharedlutPcS_jS_S_S_S_E4sbox;
	add.s32 	%r180, %r179, %r178;
	ld.shared.u8 	%rs324, [%r180];
	cvt.u32.u16 	%r181, %rs394;
	and.b32  	%r182, %r181, 255;
	add.s32 	%r183, %r179, %r182;
	ld.shared.u8 	%rs325, [%r183];
	cvt.u32.u16 	%r184, %rs393;
	and.b32  	%r185, %r184, 255;
	add.s32 	%r186, %r179, %r185;
	ld.shared.u8 	%rs326, [%r186];
	cvt.u32.u16 	%r187, %rs392;
	and.b32  	%r188, %r187, 255;
	add.s32 	%r189, %r179, %r188;
	ld.shared.u8 	%rs327, [%r189];
	cvt.u32.u16 	%r190, %rs391;
	and.b32  	%r191, %r190, 255;
	add.s32 	%r192, %r179, %r191;
	ld.shared.u8 	%rs328, [%r192];
	cvt.u32.u16 	%r193, %rs390;
	and.b32  	%r194, %r193, 255;
	add.s32 	%r195, %r179, %r194;
	ld.shared.u8 	%rs329, [%r195];
	cvt.u32.u16 	%r196, %rs389;
	and.b32  	%r197, %r196, 255;
	add.s32 	%r198, %r179, %r197;
	ld.shared.u8 	%rs330, [%r198];
	cvt.u32.u16 	%r199, %rs388;
	and.b32  	%r200, %r199, 255;
	add.s32 	%r201, %r179, %r200;
	ld.shared.u8 	%rs331, [%r201];
	cvt.u32.u16 	%r202, %rs387;
	and.b32  	%r203, %r202, 255;
	add.s32 	%r204, %r179, %r203;
	ld.shared.u8 	%rs332, [%r204];
	cvt.u32.u16 	%r205, %rs386;
	and.b32  	%r206, %r205, 255;
	add.s32 	%r207, %r179, %r206;
	ld.shared.u8 	%rs333, [%r207];
	cvt.u32.u16 	%r208, %rs385;
	and.b32  	%r209, %r208, 255;
	add.s32 	%r210, %r179, %r209;
	ld.shared.u8 	%rs334, [%r210];
	cvt.u32.u16 	%r211, %rs384;
	and.b32  	%r212, %r211, 255;
	add.s32 	%r213, %r179, %r212;
	ld.shared.u8 	%rs335, [%r213];
	cvt.u32.u16 	%r214, %rs383;
	and.b32  	%r215, %r214, 255;
	add.s32 	%r216, %r179, %r215;
	ld.shared.u8 	%rs336, [%r216];
	cvt.u32.u16 	%r217, %rs382;
	and.b32  	%r218, %r217, 255;
	add.s32 	%r219, %r179, %r218;
	ld.shared.u8 	%rs337, [%r219];
	cvt.u32.u16 	%r220, %rs381;
	and.b32  	%r221, %r220, 255;
	add.s32 	%r222, %r179, %r221;
	ld.shared.u8 	%rs338, [%r222];
	cvt.u32.u16 	%r223, %rs380;
	and.b32  	%r224, %r223, 255;
	add.s32 	%r225, %r179, %r224;
	ld.shared.u8 	%rs339, [%r225];
	ld.shared.u8 	%rs340, [_ZZ21AES_private_sharedlutPcS_jS_S_S_S_E11ExpandedKey+160];
	xor.b16  	%rs411, %rs324, %rs340;
	ld.shared.u8 	%rs341, [_ZZ21AES_private_sharedlutPcS_jS_S_S_S_E11ExpandedKey+161];
	xor.b16  	%rs410, %rs329, %rs341;
	ld.shared.u8 	%rs342, [_ZZ21AES_private_sharedlutPcS_jS_S_S_S_E11ExpandedKey+162];
	xor.b16  	%rs409, %rs334, %rs342;
	ld.shared.u8 	%rs343, [_ZZ21AES_private_sharedlutPcS_jS_S_S_S_E11ExpandedKey+163];
	xor.b16  	%rs408, %rs339, %rs343;
	ld.shared.u8 	%rs344, [_ZZ21AES_private_sharedlutPcS_jS_S_S_S_E11ExpandedKey+164];
	xor.b16  	%rs407, %rs328, %rs344;
	ld.shared.u8 	%rs345, [_ZZ21AES_private_sharedlutPcS_jS_S_S_S_E11ExpandedKey+165];
	xor.b16  	%rs406, %rs333, %rs345;
	ld.shared.u8 	%rs346, [_ZZ21AES_private_sharedlutPcS_jS_S_S_S_E11ExpandedKey+166];
	xor.b16  	%rs405, %rs338, %rs346;
	ld.shared.u8 	%rs347, [_ZZ21AES_private_sharedlutPcS_jS_S_S_S_E11ExpandedKey+167];
	xor.b16  	%rs404, %rs327, %rs347;
	ld.shared.u8 	%rs348, [_ZZ21AES_private_sharedlutPcS_jS_S_S_S_E11ExpandedKey+168];
	xor.b16  	%rs403, %rs332, %rs348;
	ld.shared.u8 	%rs349, [_ZZ21AES_private_sharedlutPcS_jS_S_S_S_E11ExpandedKey+169];
	xor.b16  	%rs402, %rs337, %rs349;
	ld.shared.u8 	%rs350, [_ZZ21AES_private_sharedlutPcS_jS_S_S_S_E11ExpandedKey+170];
	xor.b16  	%rs401, %rs326, %rs350;
	ld.shared.u8 	%rs351, [_ZZ21AES_private_sharedlutPcS_jS_S_S_S_E11ExpandedKey+171];
	xor.b16  	%rs400, %rs331, %rs351;
	ld.shared.u8 	%rs352, [_ZZ21AES_private_sharedlutPcS_jS_S_S_S_E11ExpandedKey+172];
	xor.b16  	%rs399, %rs336, %rs352;
	ld.shared.u8 	%rs353, [_ZZ21AES_private_sharedlutPcS_jS_S_S_S_E11ExpandedKey+173];
	xor.b16  	%rs398, %rs325, %rs353;
	ld.shared.u8 	%rs354, [_ZZ21AES_private_sharedlutPcS_jS_S_S_S_E11ExpandedKey+174];
	xor.b16  	%rs397, %rs330, %rs354;
	ld.shared.u8 	%rs355, [_ZZ21AES_private_sharedlutPcS_jS_S_S_S_E11ExpandedKey+175];
	xor.b16  	%rs396, %rs335, %rs355;
$L__BB0_17:
	ld.param.u32 	%r234, [_Z21AES_private_sharedlutPcS_jS_S_S_S__param_2];
	mov.u32 	%r226, %ntid.x;
	mov.u32 	%r227, %ctaid.x;
	mov.u32 	%r228, %tid.x;
	mad.lo.s32 	%r229, %r226, %r227, %r228;
	shl.b32 	%r230, %r229, 4;
	add.s32 	%r231, %r230, 16;
	setp.gt.u32 	%p11, %r231, %r234;
	bar.sync 	0;
	@%p11 bra 	$L__BB0_19;
	st.global.u8 	[%rd17], %rs411;
	st.global.u8 	[%rd17+1], %rs410;
	st.global.u8 	[%rd17+2], %rs409;
	st.global.u8 	[%rd17+3], %rs408;
	st.global.u8 	[%rd17+4], %rs407;
	st.global.u8 	[%rd17+5], %rs406;
	st.global.u8 	[%rd17+6], %rs405;
	st.global.u8 	[%rd17+7], %rs404;
	st.global.u8 	[%rd17+8], %rs403;
	st.global.u8 	[%rd17+9], %rs402;
	st.global.u8 	[%rd17+10], %rs401;
	st.global.u8 	[%rd17+11], %rs400;
	st.global.u8 	[%rd17+12], %rs399;
	st.global.u8 	[%rd17+13], %rs398;
	st.global.u8 	[%rd17+14], %rs397;
	st.global.u8 	[%rd17+15], %rs396;
$L__BB0_19:
	ret;

}
	// .globl	_Z7AES_CTRPcS_jS_S_S_S_j
.visible .entry _Z7AES_CTRPcS_jS_S_S_S_j(
	.param .u64 .ptr .align 1 _Z7AES_CTRPcS_jS_S_S_S_j_param_0,
	.param .u64 .ptr .align 1 _Z7AES_CTRPcS_jS_S_S_S_j_param_1,
	.param .u32 _Z7AES_CTRPcS_jS_S_S_S_j_param_2,
	.param .u64 .ptr .align 1 _Z7AES_CTRPcS_jS_S_S_S_j_param_3,
	.param .u64 .ptr .align 1 _Z7AES_CTRPcS_jS_S_S_S_j_param_4,
	.param .u64 .ptr .align 1 _Z7AES_CTRPcS_jS_S_S_S_j_param_5,
	.param .u64 .ptr .align 1 _Z7AES_CTRPcS_jS_S_S_S_j_param_6,
	.param .u32 _Z7AES_CTRPcS_jS_S_S_S_j_param_7
)
{
	.reg .pred 	%p<11>;
	.reg .b16 	%rs<410>;
	.reg .b32 	%r<309>;
	.reg .b64 	%rd<36>;
	// demoted variable
	.shared .align 1 .b8 _ZZ7AES_CTRPcS_jS_S_S_S_jE4rcon[256];
	// demoted variable
	.shared .align 1 .b8 _ZZ7AES_CTRPcS_jS_S_S_S_jE4sbox[256];
	// demoted variable
	.shared .align 1 .b8 _ZZ7AES_CTRPcS_jS_S_S_S_jE4mul2[256];
	// demoted variable
	.shared .align 1 .b8 _ZZ7AES_CTRPcS_jS_S_S_S_jE4mul3[256];
	// demoted variable
	.shared .align 1 .b8 _ZZ7AES_CTRPcS_jS_S_S_S_jE11ExpandedKey[176];
	ld.param.u64 	%rd18, [_Z7AES_CTRPcS_jS_S_S_S_j_param_0];
	ld.param.u64 	%rd19, [_Z7AES_CTRPcS_jS_S_S_S_j_param_1];
	ld.param.u64 	%rd20, [_Z7AES_CTRPcS_jS_S_S_S_j_param_3];
	ld.param.u64 	%rd21, [_Z7AES_CTRPcS_jS_S_S_S_j_param_4];
	ld.param.u64 	%rd22, [_Z7AES_CTRPcS_jS_S_S_S_j_param_5];
	ld.param.u64 	%rd23, [_Z7AES_CTRPcS_jS_S_S_S_j_param_6];
	ld.param.u32 	%r37, [_Z7AES_CTRPcS_jS_S_S_S_j_param_7];
	cvta.to.global.u64 	%rd1, %rd23;
	cvta.to.global.u64 	%rd2, %rd22;
	cvta.to.global.u64 	%rd3, %rd21;
	cvta.to.global.u64 	%rd4, %rd20;
	mov.u32 	%r1, %tid.x;
	mov.u32 	%r38, %ntid.x;
	mov.u32 	%r39, %ctaid.x;
	mad.lo.s32 	%r2, %r38, %r39, %r1;
	shl.b32 	%r3, %r2, 4;
	setp.gt.u32 	%p1, %r38, 255;
	@%p1 bra 	$L__BB1_4;
	setp.ne.s32 	%p3, %r1, 0;
	@%p3 bra 	$L__BB1_6;
	add.s64 	%rd35, %rd4, 3;
	add.s64 	%rd34, %rd3, 3;
	add.s64 	%rd33, %rd2, 3;
	mov.u32 	%r53, _ZZ7AES_CTRPcS_jS_S_S_S_jE4rcon;
	add.s32 	%r301, %r53, 3;
	mov.u32 	%r54, _ZZ7AES_CTRPcS_jS_S_S_S_jE4sbox;
	add.s32 	%r300, %r54, 3;
	mov.u32 	%r55, _ZZ7AES_CTRPcS_jS_S_S_S_jE4mul2;
	add.s32 	%r299, %r55, 3;
	mov.u32 	%r56, _ZZ7AES_CTRPcS_jS_S_S_S_jE4mul3;
	add.s32 	%r298, %r56, 3;
	add.s64 	%rd32, %rd1, 3;
	mov.b32 	%r302, 7;
$L__BB1_3:
	ld.global.u8 	%rs97, [%rd35+-3];
	st.shared.u8 	[%r301+-3], %rs97;
	ld.global.u8 	%rs98, [%rd34+-3];
	st.shared.u8 	[%r300+-3], %rs98;
	ld.global.u8 	%rs99, [%rd33+-3];
	st.shared.u8 	[%r299+-3], %rs99;
	ld.global.u8 	%rs100, [%rd32+-3];
	st.shared.u8 	[%r298+-3], %rs100;
	ld.global.u8 	%rs101, [%rd35+-2];
	st.shared.u8 	[%r301+-2], %rs101;
	ld.global.u8 	%rs102, [%rd34+-2];
	st.shared.u8 	[%r300+-2], %rs102;
	ld.global.u8 	%rs103, [%rd33+-2];
	st.shared.u8 	[%r299+-2], %rs103;
	ld.global.u8 	%rs104, [%rd32+-2];
	st.shared.u8 	[%r298+-2], %rs104;
	ld.global.u8 	%rs105, [%rd35+-1];
	st.shared.u8 	[%r301+-1], %rs105;
	ld.global.u8 	%rs106, [%rd34+-1];
	st.shared.u8 	[%r300+-1], %rs106;
	ld.global.u8 	%rs107, [%rd33+-1];
	st.shared.u8 	[%r299+-1], %rs107;
	ld.global.u8 	%rs108, [%rd32+-1];
	st.shared.u8 	[%r298+-1], %rs108;
	ld.global.u8 	%rs109, [%rd35];
	st.shared.u8 	[%r301], %rs109;
	ld.global.u8 	%rs110, [%rd34];
	st.shared.u8 	[%r300], %rs110;
	ld.global.u8 	%rs111, [%rd33];
	st.shared.u8 	[%r299], %rs111;
	ld.global.u8 	%rs112, [%rd32];
	st.shared.u8 	[%r298], %rs112;
	ld.global.u8 	%rs113, [%rd35+1];
	st.shared.u8 	[%r301+1], %rs113;
	ld.global.u8 	%rs114, [%rd34+1];
	st.shared.u8 	[%r300+1], %rs114;
	ld.global.u8 	%rs115, [%rd33+1];
	st.shared.u8 	[%r299+1], %rs115;
	ld.global.u8 	%rs116, [%rd32+1];
	st.shared.u8 	[%r298+1], %rs116;
	ld.global.u8 	%rs117, [%rd35+2];
	st.shared.u8 	[%r301+2], %rs117;
	ld.global.u8 	%rs118, [%rd34+2];
	st.shared.u8 	[%r300+2], %rs118;
	ld.global.u8 	%rs119, [%rd33+2];
	st.shared.u8 	[%r299+2], %rs119;
	ld.global.u8 	%rs120, [%rd32+2];
	st.shared.u8 	[%r298+2], %rs120;
	ld.global.u8 	%rs121, [%rd35+3];
	st.shared.u8 	[%r301+3], %rs121;
	ld.global.u8 	%rs122, [%rd34+3];
	st.shared.u8 	[%r300+3], %rs122;
	ld.global.u8 	%rs123, [%rd33+3];
	st.shared.u8 	[%r299+3], %rs123;
	ld.global.u8 	%rs124, [%rd32+3];
	st.shared.u8 	[%r298+3], %rs124;
	ld.global.u8 	%rs125, [%rd35+4];
	st.shared.u8 	[%r301+4], %rs125;
	ld.global.u8 	%rs126, [%rd34+4];
	st.shared.u8 	[%r300+4], %rs126;
	ld.global.u8 	%rs127, [%rd33+4];
	st.shared.u8 	[%r299+4], %rs127;
	ld.global.u8 	%rs128, [%rd32+4];
	st.shared.u8 	[%r298+4], %rs128;
	add.s32 	%r302, %r302, 8;
	add.s64 	%rd35, %rd35, 8;
	add.s64 	%rd34, %rd34, 8;
	add.s64 	%rd33, %rd33, 8;
	add.s64 	%rd32, %rd32, 8;
	add.s32 	%r301, %r301, 8;
	add.s32 	%r300, %r300, 8;
	add.s32 	%r299, %r299, 8;
	add.s32 	%r298, %r298, 8;
	setp.eq.s32 	%p4, %r302, 263;
	@%p4 bra 	$L__BB1_6;
	bra.uni 	$L__BB1_3;
$L__BB1_4:
	setp.gt.u32 	%p2, %r1, 255;
	@%p2 bra 	$L__BB1_6;
	cvt.u64.u32 	%rd24, %r1;
	add.s64 	%rd25, %rd4, %rd24;
	ld.global.u8 	%rs93, [%rd25];
	mov.u32 	%r40, _ZZ7AES_CTRPcS_jS_S_S_S_jE4rcon;
	add.s32 	%r41, %r40, %r1;
	st.shared.u8 	[%r41], %rs93;
	add.s64 	%rd26, %rd3, %rd24;
	ld.global.u8 	%rs94, [%rd26];
	mov.u32 	%r42, _ZZ7AES_CTRPcS_jS_S_S_S_jE4sbox;
	add.s32 	%r43, %r42, %r1;
	st.shared.u8 	[%r43], %rs94;
	add.s64 	%rd27, %rd2, %rd24;
	ld.global.u8 	%rs95, [%rd27];
	mov.u32 	%r44, _ZZ7AES_CTRPcS_jS_S_S_S_jE4mul2;
	add.s32 	%r45, %r44, %r1;
	st.shared.u8 	[%r45], %rs95;
	add.s64 	%rd28, %rd1, %rd24;
	ld.global.u8 	%rs96, [%rd28];
	mov.u32 	%r46, _ZZ7AES_CTRPcS_jS_S_S_S_jE4mul3;
	add.s32 	%r47, %r46, %r1;
	st.shared.u8 	[%r47], %rs96;
$L__BB1_6:
	bar.sync 	0;
	setp.ne.s32 	%p5, %r1, 0;
	@%p5 bra 	$L__BB1_11;
	cvta.to.global.u64 	%rd29, %rd19;
	ld.global.u8 	%rs129, [%rd29];
	st.shared.u8 	[_ZZ7AES_CTRPcS_jS_S_S_S_jE11ExpandedKey], %rs129;
	ld.global.u8 	%rs130, [%rd29+1];
	st.shared.u8 	[_ZZ7AES_CTRPcS_jS_S_S_S_jE11ExpandedKey+1], %rs130;
	ld.global.u8 	%rs131, [%rd29+2];
	st.shared.u8 	[_ZZ7AES_CTRPcS_jS_S_S_S_jE11ExpandedKey+2], %rs131;
	ld.global.u8 	%rs132, [%rd29+3];
	st.shared.u8 	[_ZZ7AES_CTRPcS_jS_S_S_S_jE11ExpandedKey+3], %rs132;
	ld.global.u8 	%rs133, [%rd29+4];
	st.shared.u8 	[_ZZ7AES_CTRPcS_jS_S_S_S_jE11ExpandedKey+4], %rs133;
	ld.global.u8 	%rs134, [%rd29+5];
	st.shared.u8 	[_ZZ7AES_CTRPcS_jS_S_S_S_jE11ExpandedKey+5], %rs134;
	ld.global.u8 	%rs135, [%rd29+6];
	st.shared.u8 	[_ZZ7AES_CTRPcS_jS_S_S_S_jE11ExpandedKey+6], %rs135;
	ld.global.u8 	%rs136, [%rd29+7];
	st.shared.u8 	[_ZZ7AES_CTRPcS_jS_S_S_S_jE11ExpandedKey+7], %rs136;
	ld.global.u8 	%rs137, [%rd29+8];
	st.shared.u8 	[_ZZ7AES_CTRPcS_jS_S_S_S_jE11ExpandedKey+8], %rs137;
	ld.global.u8 	%rs138, [%rd29+9];
	st.shared.u8 	[_ZZ7AES_CTRPcS_jS_S_S_S_jE11ExpandedKey+9], %rs138;
	ld.global.u8 	%rs139, [%rd29+10];
	st.shared.u8 	[_ZZ7AES_CTRPcS_jS_S_S_S_jE11ExpandedKey+10], %rs139;
	ld.global.u8 	%rs140, [%rd29+11];
	st.shared.u8 	[_ZZ7AES_CTRPcS_jS_S_S_S_jE11ExpandedKey+11], %rs140;
	ld.global.u8 	%rs377, [%rd29+12];
	st.shared.u8 	[_ZZ7AES_CTRPcS_jS_S_S_S_jE11ExpandedKey+12], %rs377;
	ld.global.u8 	%rs376, [%rd29+13];
	st.shared.u8 	[_ZZ7AES_CTRPcS_jS_S_S_S_jE11ExpandedKey+13], %rs376;
	ld.global.u8 	%rs375, [%rd29+14];
	st.shared.u8 	[_ZZ7AES_CTRPcS_jS_S_S_S_jE11ExpandedKey+14], %rs375;
	ld.global.u8 	%rs374, [%rd29+15];
	st.shared.u8 	[_ZZ7AES_CTRPcS_jS_S_S_S_jE11ExpandedKey+15], %rs374;
	mov.b32 	%r303, 16;
	mov.u32 	%r61, _ZZ7AES_CTRPcS_jS_S_S_S_jE4sbox;
	mov.u32 	%r73, _ZZ7AES_CTRPcS_jS_S_S_S_jE4rcon;
	mov.u32 	%r75, _ZZ7AES_CTRPcS_jS_S_S_S_jE11ExpandedKey;
$L__BB1_8:
	and.b32  	%r58, %r303, 8;
	setp.ne.s32 	%p6, %r58, 0;
	@%p6 bra 	$L__BB1_10;
	cvt.u32.u16 	%r59, %rs376;
	and.b32  	%r60, %r59, 255;
	add.s32 	%r62, %r61, %r60;
	ld.shared.u8 	%rs141, [%r62];
	cvt.u32.u16 	%r63, %rs375;
	and.b32  	%r64, %r63, 255;
	add.s32 	%r65, %r61, %r64;
	ld.shared.u8 	%rs376, [%r65];
	cvt.u32.u16 	%r66, %rs374;
	and.b32  	%r67, %r66, 255;
	add.s32 	%r68, %r61, %r67;
	ld.shared.u8 	%rs375, [%r68];
	cvt.u32.u16 	%r69, %rs377;
	and.b32  	%r70, %r69, 255;
	add.s32 	%r71, %r61, %r70;
	ld.shared.u8 	%rs374, [%r71];
	shr.u32 	%r72, %r303, 4;
	add.s32 	%r74, %r73, %r72;
	ld.shared.u8 	%rs142, [%r74];
	xor.b16  	%rs377, %rs141, %rs142;
$L__BB1_10:
	add.s32 	%r76, %r75, %r303;
	ld.shared.u8 	%rs143, [%r76+-16];
	xor.b16  	%rs144, %rs377, %rs143;
	st.shared.u8 	[%r76], %rs144;
	ld.shared.u8 	%rs145, [%r76+-15];
	xor.b16  	%rs146, %rs376, %rs145;
	st.shared.u8 	[%r76+1], %rs146;
	ld.shared.u8 	%rs147, [%r76+-14];
	xor.b16  	%rs148, %rs375, %rs147;
	st.shared.u8 	[%r76+2], %rs148;
	ld.shared.u8 	%rs149, [%r76+-13];
	xor.b16  	%rs150, %rs374, %rs149;
	st.shared.u8 	[%r76+3], %rs150;
	ld.shared.u8 	%rs151, [%r76+-12];
	xor.b16  	%rs377, %rs144, %rs151;
	st.shared.u8 	[%r76+4], %rs377;
	ld.shared.u8 	%rs152, [%r76+-11];
	xor.b16  	%rs376, %rs146, %rs152;
	st.shared.u8 	[%r76+5], %rs376;
	ld.shared.u8 	%rs153, [%r76+-10];
	xor.b16  	%rs375, %rs148, %rs153;
	st.shared.u8 	[%r76+6], %rs375;
	ld.shared.u8 	%rs154, [%r76+-9];
	xor.b16  	%rs374, %rs150, %rs154;
	st.shared.u8 	[%r76+7], %rs374;
	add.s32 	%r15, %r303, 8;
	setp.lt.u32 	%p7, %r303, 168;
	mov.u32 	%r303, %r15;
	@%p7 bra 	$L__BB1_8;
$L__BB1_11:
	ld.param.u32 	%r296, [_Z7AES_CTRPcS_jS_S_S_S_j_param_2];
	bar.sync 	0;
	add.s32 	%r78, %r3, 16;
	setp.gt.u32 	%p8, %r78, %r296;
	cvt.s64.s32 	%rd30, %r3;
	cvta.to.global.u64 	%rd31, %rd18;
	add.s64 	%rd17, %rd31, %rd30;
	@%p8 bra 	$L__BB1_15;
	ld.global.u8 	%rs401, [%rd17];
	ld.global.u8 	%rs400, [%rd17+1];
	ld.global.u8 	%rs399, [%rd17+2];
	ld.global.u8 	%rs398, [%rd17+3];
	ld.global.u8 	%rs397, [%rd17+4];
	ld.global.u8 	%rs396, [%rd17+5];
	ld.global.u8 	%rs395, [%rd17+6];
	ld.global.u8 	%rs394, [%rd17+7];
	ld.global.u8 	%rs393, [%rd17+8];
	ld.global.u8 	%rs392, [%rd17+9];
	ld.global.u8 	%rs391, [%rd17+10];
	ld.global.u8 	%rs390, [%rd17+11];
	ld.global.u8 	%rs389, [%rd17+12];
	ld.global.u8 	%rs388, [%rd17+13];
	ld.global.u8 	%rs387, [%rd17+14];
	ld.global.u8 	%rs386, [%rd17+15];
	ld.shared.u8 	%rs156, [_ZZ7AES_CTRPcS_jS_S_S_S_jE11ExpandedKey];
	cvt.u16.u32 	%rs157, %r37;
	xor.b16  	%rs158, %rs156, %rs157;
	cvt.u32.u16 	%r80, %rs158;
	and.b32  	%r81, %r80, 255;
	ld.shared.u8 	%rs159, [_ZZ7AES_CTRPcS_jS_S_S_S_jE11ExpandedKey+1];
	shr.u16 	%rs160, %rs157, 8;
	xor.b16  	%rs161, %rs159, %rs160;
	and.b16  	%rs162, %rs161, 255;
	mul.wide.u16 	%r82, %rs162, 256;
	or.b32  	%r83, %r82, %r81;
	ld.shared.u8 	%rs163, [_ZZ7AES_CTRPcS_jS_S_S_S_jE11ExpandedKey+2];
	{ .reg .b16 tmp; mov.b32 {tmp, %rs164}, %r37; }
	xor.b16  	%rs165, %rs163, %rs164;
	cvt.u32.u16 	%r84, %rs165;
	shl.b32 	%r85, %r84, 16;
	and.b32  	%r86, %r85, 16711680;
	or.b32  	%r87, %r83, %r86;
	ld.shared.u8 	%rs166, [_ZZ7AES_CTRPcS_jS_S_S_S_jE11ExpandedKey+3];
	shr.u32 	%r88, %r37, 24;
	cvt.u16.u32 	%rs167, %r88;
	xor.b16  	%rs168, %rs166, %rs167;
	cvt.u32.u16 	%r89, %rs168;
	shl.b32 	%r90, %r89, 24;
	or.b32  	%r306, %r87, %r90;
	ld.shared.u8 	%rs169, [_ZZ7AES_CTRPcS_jS_S_S_S_jE11ExpandedKey+4];
	cvt.u16.u32 	%rs170, %r2;
	xor.b16  	%rs171, %rs169, %rs170;
	cvt.u32.u16 	%r91, %rs171;
	and.b32  	%r92, %r91, 255;
	ld.shared.u8 	%rs172, [_ZZ7AES_CTRPcS_jS_S_S_S_jE11ExpandedKey+5];
	shr.u16 	%rs173, %rs170, 8;
	xor.b16  	%rs174, %rs172, %rs173;
	and.b16  	%rs175, %rs174, 255;
	mul.wide.u16 	%r93, %rs175, 256;
	or.b32  	%r94, %r93, %r92;
	ld.shared.u8 	%rs176, [_ZZ7AES_CTRPcS_jS_S_S_S_jE11ExpandedKey+6];
	{ .reg .b16 tmp; mov.b32 {tmp, %rs177}, %r2; }
	xor.b16  	%rs178, %rs176, %rs177;
	cvt.u32.u16 	%r95, %rs178;
	shl.b32 	%r96, %r95, 16;
	and.b32  	%r97, %r96, 16711680;
	or.b32  	%r98, %r94, %r97;
	ld.shared.u8 	%rs179, [_ZZ7AES_CTRPcS_jS_S_S_S_jE11ExpandedKey+7];
	shr.s32 	%r99, %r3, 28;
	cvt.u16.u32 	%rs180, %r99;
	xor.b16  	%rs181, %rs179, %rs180;
	cvt.u32.u16 	%r100, %rs181;
	shl.b32 	%r101, %r100, 24;
	or.b32  	%r305, %r98, %r101;
	ld.shared.u8 	%rs385, [_ZZ7AES_CTRPcS_jS_S_S_S_jE11ExpandedKey+8];
	ld.shared.u8 	%rs384, [_ZZ7AES_CTRPcS_jS_S_S_S_jE11ExpandedKey+9];
	ld.shared.u8 	%rs383, [_ZZ7AES_CTRPcS_jS_S_S_S_jE11ExpandedKey+10];
	ld.shared.u8 	%rs382, [_ZZ7AES_CTRPcS_jS_S_S_S_jE11ExpandedKey+11];
	ld.shared.u8 	%rs381, [_ZZ7AES_CTRPcS_jS_S_S_S_jE11ExpandedKey+12];
	ld.shared.u8 	%rs380, [_ZZ7AES_CTRPcS_jS_S_S_S_jE11ExpandedKey+13];
	ld.shared.u8 	%rs379, [_ZZ7AES_CTRPcS_jS_S_S_S_jE11ExpandedKey+14];
	mov.b32 	%r304, 16;
	ld.shared.u8 	%rs378, [_ZZ7AES_CTRPcS_jS_S_S_S_jE11ExpandedKey+15];
$L__BB1_13:
	mov.u32 	%r102, _ZZ7AES_CTRPcS_jS_S_S_S_jE11ExpandedKey;
	add.s32 	%r103, %r102, %r304;
	and.b32  	%r104, %r306, 255;
	mov.u32 	%r105, _ZZ7AES_CTRPcS_jS_S_S_S_jE4sbox;
	add.s32 	%r106, %r105, %r104;
	ld.shared.u8 	%rs182, [%r106];
	shr.u32 	%r107, %r306, 8;
	and.b32  	%r108, %r107, 255;
	add.s32 	%r109, %r105, %r108;
	ld.shared.u8 	%rs183, [%r109];
	shr.u32 	%r110, %r306, 16;
	and.b32  	%r111, %r110, 255;
	add.s32 	%r112, %r105, %r111;
	ld.shared.u8 	%rs184, [%r112];
	shr.u32 	%r113, %r306, 24;
	add.s32 	%r114, %r105, %r113;
	ld.shared.u8 	%rs185, [%r114];
	and.b32  	%r115, %r305, 255;
	add.s32 	%r116, %r105, %r115;
	ld.shared.u8 	%rs186, [%r116];
	shr.u32 	%r117, %r305, 8;
	and.b32  	%r118, %r117, 255;
	add.s32 	%r119, %r105, %r118;
	ld.shared.u8 	%rs187, [%r119];
	shr.u32 	%r120, %r305, 16;
	and.b32  	%r121, %r120, 255;
	add.s32 	%r122, %r105, %r121;
	ld.shared.u8 	%rs188, [%r122];
	shr.u32 	%r123, %r305, 24;
	add.s32 	%r124, %r105, %r123;
	ld.shared.u8 	%rs189, [%r124];
	cvt.u32.u16 	%r125, %rs385;
	and.b32  	%r126, %r125, 255;
	add.s32 	%r127, %r105, %r126;
	ld.shared.u8 	%rs190, [%r127];
	cvt.u32.u16 	%r128, %rs384;
	and.b32  	%r129, %r128, 255;
	add.s32 	%r130, %r105, %r129;
	ld.shared.u8 	%rs191, [%r130];
	cvt.u32.u16 	%r131, %rs383;
	and.b32  	%r132, %r131, 255;
	add.s32 	%r133, %r105, %r132;
	ld.shared.u8 	%rs192, [%r133];
	cvt.u32.u16 	%r134, %rs382;
	and.b32  	%r135, %r134, 255;
	add.s32 	%r136, %r105, %r135;
	ld.shared.u8 	%rs193, [%r136];
	cvt.u32.u16 	%r137, %rs381;
	and.b32  	%r138, %r137, 255;
	add.s32 	%r139, %r105, %r138;
	ld.shared.u8 	%rs194, [%r139];
	cvt.u32.u16 	%r140, %rs380;
	and.b32  	%r141, %r140, 255;
	add.s32 	%r142, %r105, %r141;
	ld.shared.u8 	%rs195, [%r142];
	cvt.u32.u16 	%r143, %rs379;
	and.b32  	%r144, %r143, 255;
	add.s32 	%r145, %r105, %r144;
	ld.shared.u8 	%rs196, [%r145];
	cvt.u32.u16 	%r146, %rs378;
	and.b32  	%r147, %r146, 255;
	add.s32 	%r148, %r105, %r147;
	ld.shared.u8 	%rs197, [%r148];
	cvt.u32.u16 	%r149, %rs182;
	and.b32  	%r150, %r149, 255;
	mov.u32 	%r151, _ZZ7AES_CTRPcS_jS_S_S_S_jE4mul2;
	add.s32 	%r152, %r151, %r150;
	ld.shared.u8 	%rs198, [%r152];
	cvt.u32.u16 	%r153, %rs187;
	and.b32  	%r154, %r153, 255;
	mov.u32 	%r155, _ZZ7AES_CTRPcS_jS_S_S_S_jE4mul3;
	add.s32 	%r156, %r155, %r154;
	ld.shared.u8 	%rs199, [%r156];
	xor.b16  	%rs200, %rs199, %rs198;
	add.s32 	%r157, %r151, %r154;
	ld.shared.u8 	%rs201, [%r157];
	cvt.u32.u16 	%r158, %rs192;
	and.b32  	%r159, %r158, 255;
	add.s32 	%r160, %r155, %r159;
	ld.shared.u8 	%rs202, [%r160];
	xor.b16  	%rs203, %rs201, %rs202;
	add.s32 	%r161, %r151, %r159;
	ld.shared.u8 	%rs204, [%r161];
	cvt.u32.u16 	%r162, %rs197;
	and.b32  	%r163, %r162, 255;
	add.s32 	%r164, %r155, %r163;
	ld.shared.u8 	%rs205, [%r164];
	xor.b16  	%rs206, %rs204, %rs205;
	add.s32 	%r165, %r155, %r150;
	ld.shared.u8 	%rs207, [%r165];
	add.s32 	%r166, %r151, %r163;
	ld.shared.u8 	%rs208, [%r166];
	xor.b16  	%rs209, %rs207, %rs208;
	cvt.u32.u16 	%r167, %rs186;
	and.b32  	%r168, %r167, 255;
	add.s32 	%r169, %r151, %r168;
	ld.shared.u8 	%rs210, [%r169];
	cvt.u32.u16 	%r170, %rs191;
	and.b32  	%r171, %r170, 255;
	add.s32 	%r172, %r155, %r171;
	ld.shared.u8 	%rs211, [%r172];
	xor.b16  	%rs212, %rs211, %rs210;
	add.s32 	%r173, %r151, %r171;
	ld.shared.u8 	%rs213, [%r173];
	cvt.u32.u16 	%r174, %rs196;
	and.b32  	%r175, %r174, 255;
	add.s32 	%r176, %r155, %r175;
	ld.shared.u8 	%rs214, [%r176];
	xor.b16  	%rs215, %rs213, %rs214;
	add.s32 	%r177, %r151, %r175;
	ld.shared.u8 	%rs216, [%r177];
	cvt.u32.u16 	%r178, %rs185;
	and.b32  	%r179, %r178, 255;
	add.s32 	%r180, %r155, %r179;
	ld.shared.u8 	%rs217, [%r180];
	xor.b16  	%rs218, %rs216, %rs217;
	add.s32 	%r181, %r155, %r168;
	ld.shared.u8 	%rs219, [%r181];
	add.s32 	%r182, %r151, %r179;
	ld.shared.u8 	%rs220, [%r182];
	xor.b16  	%rs221, %rs219, %rs220;
	cvt.u32.u16 	%r183, %rs190;
	and.b32  	%r184, %r183, 255;
	add.s32 	%r185, %r151, %r184;
	ld.shared.u8 	%rs222, [%r185];
	cvt.u32.u16 	%r186, %rs195;
	and.b32  	%r187, %r186, 255;
	add.s32 	%r188, %r155, %r187;
	ld.shared.u8 	%rs223, [%r188];
	xor.b16  	%rs224, %rs223, %rs222;
	add.s32 	%r189, %r151, %r187;
	ld.shared.u8 	%rs225, [%r189];
	cvt.u32.u16 	%r190, %rs184;
	and.b32  	%r191, %r190, 255;
	add.s32 	%r192, %r155, %r191;
	ld.shared.u8 	%rs226, [%r192];
	xor.b16  	%rs227, %rs225, %rs226;
	add.s32 	%r193, %r151, %r191;
	ld.shared.u8 	%rs228, [%r193];
	cvt.u32.u16 	%r194, %rs189;
	and.b32  	%r195, %r194, 255;
	add.s32 	%r196, %r155, %r195;
	ld.shared.u8 	%rs229, [%r196];
	xor.b16  	%rs230, %rs228, %rs229;
	add.s32 	%r197, %r155, %r184;
	ld.shared.u8 	%rs231, [%r197];
	add.s32 	%r198, %r151, %r195;
	ld.shared.u8 	%rs232, [%r198];
	xor.b16  	%rs233, %rs231, %rs232;
	cvt.u32.u16 	%r199, %rs194;
	and.b32  	%r200, %r199, 255;
	add.s32 	%r201, %r151, %r200;
	ld.shared.u8 	%rs234, [%r201];
	cvt.u32.u16 	%r202, %rs183;
	and.b32  	%r203, %r202, 255;
	add.s32 	%r204, %r155, %r203;
	ld.shared.u8 	%rs235, [%r204];
	xor.b16  	%rs236, %rs235, %rs234;
	add.s32 	%r205, %r151, %r203;
	ld.shared.u8 	%rs237, [%r205];
	cvt.u32.u16 	%r206, %rs188;
	and.b32  	%r207, %r206, 255;
	add.s32 	%r208, %r155, %r207;
	ld.shared.u8 	%rs238, [%r208];
	xor.b16  	%rs239, %rs237, %rs238;
	add.s32 	%r209, %r151, %r207;
	ld.shared.u8 	%rs240, [%r209];
	cvt.u32.u16 	%r210, %rs193;
	and.b32  	%r211, %r210, 255;
	add.s32 	%r212, %r155, %r211;
	ld.shared.u8 	%rs241, [%r212];
	xor.b16  	%rs242, %rs240, %rs241;
	add.s32 	%r213, %r155, %r200;
	ld.shared.u8 	%rs243, [%r213];
	add.s32 	%r214, %r151, %r211;
	ld.shared.u8 	%rs244, [%r214];
	xor.b16  	%rs245, %rs243, %rs244;
	ld.shared.u8 	%rs246, [%r103];
	xor.b16  	%rs247, %rs200, %rs246;
	xor.b16  	%rs248, %rs247, %rs192;
	xor.b16  	%rs249, %rs248, %rs197;
	cvt.u32.u16 	%r215, %rs249;
	and.b32  	%r21, %r215, 255;
	ld.shared.u8 	%rs250, [%r103+1];
	xor.b16  	%rs251, %rs203, %rs250;
	xor.b16  	%rs252, %rs251, %rs182;
	xor.b16  	%rs253, %rs252, %rs197;
	cvt.u32.u16 	%r216, %rs253;
	and.b32  	%r22, %r216, 255;
	and.b16  	%rs254, %rs253, 255;
	mul.wide.u16 	%r217, %rs254, 256;
	ld.shared.u8 	%rs255, [%r103+2];
	xor.b16  	%rs256, %rs206, %rs255;
	xor.b16  	%rs257, %rs256, %rs182;
	xor.b16  	%rs258, %rs257, %rs187;
	cvt.u32.u16 	%r218, %rs258;
	and.b32  	%r23, %r218, 255;
	shl.b32 	%r219, %r218, 16;
	and.b32  	%r220, %r219, 16711680;
	ld.shared.u8 	%rs259, [%r103+3];
	xor.b16  	%rs260, %rs209, %rs259;
	xor.b16  	%rs261, %rs260, %rs187;
	xor.b16  	%rs262, %rs261, %rs192;
	cvt.u32.u16 	%r221, %rs262;
	and.b32  	%r24, %r221, 255;
	shl.b32 	%r222, %r221, 24;
	or.b32  	%r223, %r217, %r220;
	or.b32  	%r224, %r223, %r222;
	or.b32  	%r306, %r224, %r21;
	ld.shared.u8 	%rs263, [%r103+4];
	xor.b16  	%rs264, %rs212, %rs263;
	xor.b16  	%rs265, %rs264, %rs196;
	xor.b16  	%rs266, %rs265, %rs185;
	cvt.u32.u16 	%r225, %rs266;
	and.b32  	%r26, %r225, 255;
	ld.shared.u8 	%rs267, [%r103+5];
	xor.b16  	%rs268, %rs215, %rs267;
	xor.b16  	%rs269, %rs268, %rs186;
	xor.b16  	%rs270, %rs269, %rs185;
	cvt.u32.u16 	%r226, %rs270;
	and.b32  	%r27, %r226, 255;
	and.b16  	%rs271, %rs270, 255;
	mul.wide.u16 	%r227, %rs271, 256;
	ld.shared.u8 	%rs272, [%r103+6];
	xor.b16  	%rs273, %rs218, %rs272;
	xor.b16  	%rs274, %rs273, %rs186;
	xor.b16  	%rs275, %rs274, %rs191;
	cvt.u32.u16 	%r228, %rs275;
	and.b32  	%r28, %r228, 255;
	shl.b32 	%r229, %r228, 16;
	and.b32  	%r230, %r229, 16711680;
	ld.shared.u8 	%rs276, [%r103+7];
	xor.b16  	%rs277, %rs221, %rs276;
	xor.b16  	%rs278, %rs277, %rs191;
	xor.b16  	%rs279, %rs278, %rs196;
	cvt.u32.u16 	%r231, %rs279;
	and.b32  	%r29, %r231, 255;
	shl.b32 	%r232, %r231, 24;
	or.b32  	%r233, %r227, %r230;
	or.b32  	%r234, %r233, %r232;
	or.b32  	%r305, %r234, %r26;
	ld.shared.u8 	%rs280, [%r103+8];
	xor.b16  	%rs281, %rs224, %rs280;
	xor.b16  	%rs282, %rs281, %rs184;
	xor.b16  	%rs385, %rs282, %rs189;
	ld.shared.u8 	%rs283, [%r103+9];
	xor.b16  	%rs284, %rs227, %rs283;
	xor.b16  	%rs285, %rs284, %rs190;
	xor.b16  	%rs384, %rs285, %rs189;
	ld.shared.u8 	%rs286, [%r103+10];
	xor.b16  	%rs287, %rs230, %rs286;
	xor.b16  	%rs288, %rs287, %rs190;
	xor.b16  	%rs383, %rs288, %rs195;
	ld.shared.u8 	%rs289, [%r103+11];
	xor.b16  	%rs290, %rs233, %rs289;
	xor.b16  	%rs291, %rs290, %rs195;
	xor.b16  	%rs382, %rs291, %rs184;
	ld.shared.u8 	%rs292, [%r103+12];
	xor.b16  	%rs293, %rs236, %rs292;
	xor.b16  	%rs294, %rs293, %rs188;
	xor.b16  	%rs381, %rs294, %rs193;
	ld.shared.u8 	%rs295, [%r103+13];
	xor.b16  	%rs296, %rs239, %rs295;
	xor.b16  	%rs297, %rs296, %rs194;
	xor.b16  	%rs380, %rs297, %rs193;
	ld.shared.u8 	%rs298, [%r103+14];
	xor.b16  	%rs299, %rs242, %rs298;
	xor.b16  	%rs300, %rs299, %rs194;
	xor.b16  	%rs379, %rs300, %rs183;
	ld.shared.u8 	%rs301, [%r103+15];
	xor.b16  	%rs302, %rs245, %rs301;
	xor.b16  	%rs303, %rs302, %rs183;
	xor.b16  	%rs378, %rs303, %rs188;
	add.s32 	%r304, %r304, 16;
	setp.ne.s32 	%p9, %r304, 160;
	@%p9 bra 	$L__BB1_13;
	add.s32 	%r236, %r105, %r21;
	ld.shared.u8 	%rs304, [%r236];
	add.s32 	%r237, %r105, %r22;
	ld.shared.u8 	%rs305, [%r237];
	add.s32 	%r238, %r105, %r23;
	ld.shared.u8 	%rs306, [%r238];
	add.s32 	%r239, %r105, %r24;
	ld.shared.u8 	%rs307, [%r239];
	add.s32 	%r240, %r105, %r26;
	ld.shared.u8 	%rs308, [%r240];
	add.s32 	%r241, %r105, %r27;
	ld.shared.u8 	%rs309, [%r241];
	add.s32 	%r242, %r105, %r28;
	ld.shared.u8 	%rs310, [%r242];
	add.s32 	%r243, %r105, %r29;
	ld.shared.u8 	%rs311, [%r243];
	cvt.u32.u16 	%r244, %rs385;
	and.b32  	%r245, %r244, 255;
	add.s32 	%r246, %r105, %r245;
	ld.shared.u8 	%rs312, [%r246];
	cvt.u32.u16 	%r247, %rs384;
	and.b32  	%r248, %r247, 255;
	add.s32 	%r249, %r105, %r248;
	ld.shared.u8 	%rs313, [%r249];
	cvt.u32.u16 	%r250, %rs383;
	and.b32  	%r251, %r250, 255;
	add.s32 	%r252, %r105, %r251;
	ld.shared.u8 	%rs314, [%r252];
	cvt.u32.u16 	%r253, %rs382;
	and.b32  	%r254, %r253, 255;
	add.s32 	%r255, %r105, %r254;
	ld.shared.u8 	%rs315, [%r255];
	cvt.u32.u16 	%r256, %rs381;
	and.b32  	%r257, %r256, 255;
	add.s32 	%r258, %r105, %r257;
	ld.shared.u8 	%rs316, [%r258];
	cvt.u32.u16 	%r259, %rs380;
	and.b32  	%r260, %r259, 255;
	add.s32 	%r261, %r105, %r260;
	ld.shared.u8 	%rs317, [%r261];
	cvt.u32.u16 	%r262, %rs379;
	and.b32  	%r263, %r262, 255;
	add.s32 	%r264, %r105, %r263;
	ld.shared.u8 	%rs318, [%r264];
	cvt.u32.u16 	%r265, %rs378;
	and.b32  	%r266, %r265, 255;
	add.s32 	%r267, %r105, %r266;
	ld.shared.u8 	%rs319, [%r267];
	ld.shared.u8 	%rs320, [_ZZ7AES_CTRPcS_jS_S_S_S_jE11ExpandedKey+160];
	xor.b16  	%rs321, %rs304, %rs320;
	cvt.u32.u16 	%r268, %rs321;
	and.b32  	%r269, %r268, 255;
	ld.shared.u8 	%rs322, [_ZZ7AES_CTRPcS_jS_S_S_S_jE11ExpandedKey+161];
	xor.b16  	%rs323, %rs309, %rs322;
	and.b16  	%rs324, %rs323, 255;
	mul.wide.u16 	%r270, %rs324, 256;
	or.b32  	%r271, %r270, %r269;
	ld.shared.u8 	%rs325, [_ZZ7AES_CTRPcS_jS_S_S_S_jE11ExpandedKey+162];
	xor.b16  	%rs326, %rs314, %rs325;
	cvt.u32.u16 	%r272, %rs326;
	shl.b32 	%r273, %r272, 16;
	and.b32  	%r274, %r273, 16711680;
	or.b32  	%r275, %r271, %r274;
	ld.shared.u8 	%rs327, [_ZZ7AES_CTRPcS_jS_S_S_S_jE11ExpandedKey+163];
	xor.b16  	%rs328, %rs319, %rs327;
	cvt.u32.u16 	%r276, %rs328;
	shl.b32 	%r277, %r276, 24;
	or.b32  	%r308, %r275, %r277;
	ld.shared.u8 	%rs329, [_ZZ7AES_CTRPcS_jS_S_S_S_jE11ExpandedKey+164];
	xor.b16  	%rs330, %rs308, %rs329;
	cvt.u32.u16 	%r278, %rs330;
	and.b32  	%r279, %r278, 255;
	ld.shared.u8 	%rs331, [_ZZ7AES_CTRPcS_jS_S_S_S_jE11ExpandedKey+165];
	xor.b16  	%rs332, %rs313, %rs331;
	and.b16  	%rs333, %rs332, 255;
	mul.wide.u16 	%r280, %rs333, 256;
	or.b32  	%r281, %r280, %r279;
	ld.shared.u8 	%rs334, [_ZZ7AES_CTRPcS_jS_S_S_S_jE11ExpandedKey+166];
	xor.b16  	%rs335, %rs318, %rs334;
	cvt.u32.u16 	%r282, %rs335;
	shl.b32 	%r283, %r282, 16;
	and.b32  	%r284, %r283, 16711680;
	or.b32  	%r285, %r281, %r284;
	ld.shared.u8 	%rs336, [_ZZ7AES_CTRPcS_jS_S_S_S_jE11ExpandedKey+167];
	xor.b16  	%rs337, %rs307, %rs336;
	cvt.u32.u16 	%r286, %rs337;
	shl.b32 	%r287, %r286, 24;
	or.b32  	%r307, %r285, %r287;
	ld.shared.u8 	%rs338, [_ZZ7AES_CTRPcS_jS_S_S_S_jE11ExpandedKey+168];
	xor.b16  	%rs409, %rs312, %rs338;
	ld.shared.u8 	%rs339, [_ZZ7AES_CTRPcS_jS_S_S_S_jE11ExpandedKey+169];
	xor.b16  	%rs408, %rs317, %rs339;
	ld.shared.u8 	%rs340, [_ZZ7AES_CTRPcS_jS_S_S_S_jE11ExpandedKey+170];
	xor.b16  	%rs407, %rs306, %rs340;
	ld.shared.u8 	%rs341, [_ZZ7AES_CTRPcS_jS_S_S_S_jE11ExpandedKey+171];
	xor.b16  	%rs406, %rs311, %rs341;
	ld.shared.u8 	%rs342, [_ZZ7AES_CTRPcS_jS_S_S_S_jE11ExpandedKey+172];
	xor.b16  	%rs405, %rs316, %rs342;
	ld.shared.u8 	%rs343, [_ZZ7AES_CTRPcS_jS_S_S_S_jE11ExpandedKey+173];
	xor.b16  	%rs404, %rs305, %rs343;
	ld.shared.u8 	%rs344, [_ZZ7AES_CTRPcS_jS_S_S_S_jE11ExpandedKey+174];
	xor.b16  	%rs403, %rs310, %rs344;
	ld.shared.u8 	%rs345, [_ZZ7AES_CTRPcS_jS_S_S_S_jE11ExpandedKey+175];
	xor.b16  	%rs402, %rs315, %rs345;
$L__BB1_15:
	ld.param.u32 	%r297, [_Z7AES_CTRPcS_jS_S_S_S_j_param_2];
	mov.u32 	%r288, %ntid.x;
	mov.u32 	%r289, %ctaid.x;
	mov.u32 	%r290, %tid.x;
	mad.lo.s32 	%r291, %r288, %r289, %r290;
	shl.b32 	%r292, %r291, 4;
	add.s32 	%r293, %r292, 16;
	setp.gt.u32 	%p10, %r293, %r297;
	bar.sync 	0;
	@%p10 bra 	$L__BB1_17;
	cvt.u16.u32 	%rs346, %r308;
	xor.b16  	%rs347, %rs401, %rs346;
	st.global.u8 	[%rd17], %rs347;
	shr.u16 	%rs348, %rs346, 8;
	xor.b16  	%rs349, %rs400, %rs348;
	st.global.u8 	[%rd17+1], %rs349;
	{ .reg .b16 tmp; mov.b32 {tmp, %rs350}, %r308; }
	xor.b16  	%rs351, %rs399, %rs350;
	st.global.u8 	[%rd17+2], %rs351;
	shr.u32 	%r294, %r308, 24;
	cvt.u16.u32 	%rs352, %r294;
	xor.b16  	%rs353, %rs398, %rs352;
	st.global.u8 	[%rd17+3], %rs353;
	cvt.u16.u32 	%rs354, %r307;
	xor.b16  	%rs355, %rs397, %rs354;
	st.global.u8 	[%rd17+4], %rs355;
	shr.u16 	%rs356, %rs354, 8;
	xor.b16  	%rs357, %rs396, %rs356;
	st.global.u8 	[%rd17+5], %rs357;
	{ .reg .b16 tmp; mov.b32 {tmp, %rs358}, %r307; }
	xor.b16  	%rs359, %rs395, %rs358;
	st.global.u8 	[%rd17+6], %rs359;
	shr.u32 	%r295, %r307, 24;
	cvt.u16.u32 	%rs360, %r295;
	xor.b16  	%rs361, %rs394, %rs360;
	st.global.u8 	[%rd17+7], %rs361;
	xor.b16  	%rs362, %rs409, %rs393;
	st.global.u8 	[%rd17+8], %rs362;
	xor.b16  	%rs363, %rs408, %rs392;
	st.global.u8 	[%rd17+9], %rs363;
	xor.b16  	%rs364, %rs407, %rs391;
	st.global.u8 	[%rd17+10], %rs364;
	xor.b16  	%rs365, %rs406, %rs390;
	st.global.u8 	[%rd17+11], %rs365;
	xor.b16  	%rs366, %rs405, %rs389;
	st.global.u8 	[%rd17+12], %rs366;
	xor.b16  	%rs367, %rs404, %rs388;
	st.global.u8 	[%rd17+13], %rs367;
	xor.b16  	%rs368, %rs403, %rs387;
	st.global.u8 	[%rd17+14], %rs368;
	xor.b16  	%rs369, %rs402, %rs386;
	st.global.u8 	[%rd17+15], %rs369;
$L__BB1_17:
	ret;

}
	// .globl	_Z12AES_CTR_backPcS_jS_S_S_S_j
.visible .entry _Z12AES_CTR_backPcS_jS_S_S_S_j(
	.param .u64 .ptr .align 1 _Z12AES_CTR_backPcS_jS_S_S_S_j_param_0,
	.param .u64 .ptr .align 1 _Z12AES_CTR_backPcS_jS_S_S_S_j_param_1,
	.param .u32 _Z12AES_CTR_backPcS_jS_S_S_S_j_param_2,
	.param .u64 .ptr .align 1 _Z12AES_CTR_backPcS_jS_S_S_S_j_param_3,
	.param .u64 .ptr .align 1 _Z12AES_CTR_backPcS_jS_S_S_S_j_param_4,
	.param .u64 .ptr .align 1 _Z12AES_CTR_backPcS_jS_S_S_S_j_param_5,
	.param .u64 .ptr .align 1 _Z12AES_CTR_backPcS_jS_S_S_S_j_param_6,
	.param .u32 _Z12AES_CTR_backPcS_jS_S_S_S_j_param_7
)
{
	.reg .pred 	%p<12>;
	.reg .b16 	%rs<363>;
	.reg .b32 	%r<246>;
	.reg .b64 	%rd<37>;
	// demoted variable
	.shared .align 4 .u32 _ZZ12AES_CTR_backPcS_jS_S_S_S_jE7counter;
	// demoted variable
	.shared .align 1 .b8 _ZZ12AES_CTR_backPcS_jS_S_S_S_jE4rcon[256];
	// demoted variable
	.shared .align 1 .b8 _ZZ12AES_CTR_backPcS_jS_S_S_S_jE4sbox[256];
	// demoted variable
	.shared .align 1 .b8 _ZZ12AES_CTR_backPcS_jS_S_S_S_jE4mul2[256];
	// demoted variable
	.shared .align 1 .b8 _ZZ12AES_CTR_backPcS_jS_S_S_S_jE4mul3[256];
	// demoted variable
	.shared .align 1 .b8 _ZZ12AES_CTR_backPcS_jS_S_S_S_jE11ExpandedKey[176];
	ld.param.u64 	%rd18, [_Z12AES_CTR_backPcS_jS_S_S_S_j_param_1];
	ld.param.u32 	%r19, [_Z12AES_CTR_backPcS_jS_S_S_S_j_param_2];
	ld.param.u64 	%rd19, [_Z12AES_CTR_backPcS_jS_S_S_S_j_param_3];
	ld.param.u64 	%rd20, [_Z12AES_CTR_backPcS_jS_S_S_S_j_param_4];
	ld.param.u64 	%rd21, [_Z12AES_CTR_backPcS_jS_S_S_S_j_param_5];
	ld.param.u64 	%rd22, [_Z12AES_CTR_backPcS_jS_S_S_S_j_param_6];
	ld.param.u32 	%r20, [_Z12AES_CTR_backPcS_jS_S_S_S_j_param_7];
	cvta.to.global.u64 	%rd1, %rd22;
	cvta.to.global.u64 	%rd2, %rd21;
	cvta.to.global.u64 	%rd3, %rd20;
	cvta.to.global.u64 	%rd4, %rd19;
	mov.u32 	%r1, %tid.x;
	mov.u32 	%r2, %ntid.x;
	mov.u32 	%r21, %ctaid.x;
	mad.lo.s32 	%r3, %r2, %r21, %r1;
	shl.b32 	%r4, %r3, 4;
	setp.ne.s32 	%p1, %r1, 0;
	@%p1 bra 	$L__BB2_2;
	st.shared.u32 	[_ZZ12AES_CTR_backPcS_jS_S_S_S_jE7counter], %r20;
$L__BB2_2:
	bar.sync 	0;
	setp.gt.u32 	%p2, %r2, 255;
	@%p2 bra 	$L__BB2_6;
	setp.ne.s32 	%p4, %r1, 0;
	@%p4 bra 	$L__BB2_8;
	add.s64 	%rd36, %rd4, 3;
	add.s64 	%rd35, %rd3, 3;
	add.s64 	%rd34, %rd2, 3;
	mov.u32 	%r35, _ZZ12AES_CTR_backPcS_jS_S_S_S_jE4rcon;
	add.s32 	%r242, %r35, 3;
	mov.u32 	%r36, _ZZ12AES_CTR_backPcS_jS_S_S_S_jE4sbox;
	add.s32 	%r241, %r36, 3;
	mov.u32 	%r37, _ZZ12AES_CTR_backPcS_jS_S_S_S_jE4mul2;
	add.s32 	%r240, %r37, 3;
	mov.u32 	%r38, _ZZ12AES_CTR_backPcS_jS_S_S_S_jE4mul3;
	add.s32 	%r239, %r38, 3;
	add.s64 	%rd33, %rd1, 3;
	mov.b32 	%r243, 7;
$L__BB2_5:
	ld.global.u8 	%rs73, [%rd36+-3];
	st.shared.u8 	[%r242+-3], %rs73;
	ld.global.u8 	%rs74, [%rd35+-3];
	st.shared.u8 	[%r241+-3], %rs74;
	ld.global.u8 	%rs75, [%rd34+-3];
	st.shared.u8 	[%r240+-3], %rs75;
	ld.global.u8 	%rs76, [%rd33+-3];
	st.shared.u8 	[%r239+-3], %rs76;
	ld.global.u8 	%rs77, [%rd36+-2];
	st.shared.u8 	[%r242+-2], %rs77;
	ld.global.u8 	%rs78, [%rd35+-2];
	st.shared.u8 	[%r241+-2], %rs78;
	ld.global.u8 	%rs79, [%rd34+-2];
	st.shared.u8 	[%r240+-2], %rs79;
	ld.global.u8 	%rs80, [%rd33+-2];
	st.shared.u8 	[%r239+-2], %rs80;
	ld.global.u8 	%rs81, [%rd36+-1];
	st.shared.u8 	[%r242+-1], %rs81;
	ld.global.u8 	%rs82, [%rd35+-1];
	st.shared.u8 	[%r241+-1], %rs82;
	ld.global.u8 	%rs83, [%rd34+-1];
	st.shared.u8 	[%r240+-1], %rs83;
	ld.global.u8 	%rs84, [%rd33+-1];
	st.shared.u8 	[%r239+-1], %rs84;
	ld.global.u8 	%rs85, [%rd36];
	st.shared.u8 	[%r242], %rs85;
	ld.global.u8 	%rs86, [%rd35];
	st.shared.u8 	[%r241], %rs86;
	ld.global.u8 	%rs87, [%rd34];
	st.shared.u8 	[%r240], %rs87;
	ld.global.u8 	%rs88, [%rd33];
	st.shared.u8 	[%r239], %rs88;
	ld.global.u8 	%rs89, [%rd36+1];
	st.shared.u8 	[%r242+1], %rs89;
	ld.global.u8 	%rs90, [%rd35+1];
	st.shared.u8 	[%r241+1], %rs90;
	ld.global.u8 	%rs91, [%rd34+1];
	st.shared.u8 	[%r240+1], %rs91;
	ld.global.u8 	%rs92, [%rd33+1];
	st.shared.u8 	[%r239+1], %rs92;
	ld.global.u8 	%rs93, [%rd36+2];
	st.shared.u8 	[%r242+2], %rs93;
	ld.global.u8 	%rs94, [%rd35+2];
	st.shared.u8 	[%r241+2], %rs94;
	ld.global.u8 	%rs95, [%rd34+2];
	st.shared.u8 	[%r240+2], %rs95;
	ld.global.u8 	%rs96, [%rd33+2];
	st.shared.u8 	[%r239+2], %rs96;
	ld.global.u8 	%rs97, [%rd36+3];
	st.shared.u8 	[%r242+3], %rs97;
	ld.global.u8 	%rs98, [%rd35+3];
	st.shared.u8 	[%r241+3], %rs98;
	ld.global.u8 	%rs99, [%rd34+3];
	st.shared.u8 	[%r240+3], %rs99;
	ld.global.u8 	%rs100, [%rd33+3];
	st.shared.u8 	[%r239+3], %rs100;
	ld.global.u8 	%rs101, [%rd36+4];
	st.shared.u8 	[%r242+4], %rs101;
	ld.global.u8 	%rs102, [%rd35+4];
	st.shared.u8 	[%r241+4], %rs102;
	ld.global.u8 	%rs103, [%rd34+4];
	st.shared.u8 	[%r240+4], %rs103;
	ld.global.u8 	%rs104, [%rd33+4];
	st.shared.u8 	[%r239+4], %rs104;
	add.s32 	%r243, %r243, 8;
	add.s64 	%rd36, %rd36, 8;
	add.s64 	%rd35, %rd35, 8;
	add.s64 	%rd34, %rd34, 8;
	add.s64 	%rd33, %rd33, 8;
	add.s32 	%r242, %r242, 8;
	add.s32 	%r241, %r241, 8;
	add.s32 	%r240, %r240, 8;
	add.s32 	%r239, %r239, 8;
	setp.eq.s32 	%p5, %r243, 263;
	@%p5 bra 	$L__BB2_8;
	bra.uni 	$L__BB2_5;
$L__BB2_6:
	setp.gt.u32 	%p3, %r1, 255;
	@%p3 bra 	$L__BB2_8;
	cvt.u64.u32 	%rd23, %r1;
	add.s64 	%rd24, %rd4, %rd23;
	ld.global.u8 	%rs69, [%rd24];
	mov.u32 	%r22, _ZZ12AES_CTR_backPcS_jS_S_S_S_jE4rcon;
	add.s32 	%r23, %r22, %r1;
	st.shared.u8 	[%r23], %rs69;
	add.s64 	%rd25, %rd3, %rd23;
	ld.global.u8 	%rs70, [%rd25];
	mov.u32 	%r24, _ZZ12AES_CTR_backPcS_jS_S_S_S_jE4sbox;
	add.s32 	%r25, %r24, %r1;
	st.shared.u8 	[%r25], %rs70;
	add.s64 	%rd26, %rd2, %rd23;
	ld.global.u8 	%rs71, [%rd26];
	mov.u32 	%r26, _ZZ12AES_CTR_backPcS_jS_S_S_S_jE4mul2;
	add.s32 	%r27, %r26, %r1;
	st.shared.u8 	[%r27], %rs71;
	add.s64 	%rd27, %rd1, %rd23;
	ld.global.u8 	%rs72, [%rd27];
	mov.u32 	%r28, _ZZ12AES_CTR_backPcS_jS_S_S_S_jE4mul3;
	add.s32 	%r29, %r28, %r1;
	st.shared.u8 	[%r29], %rs72;
$L__BB2_8:
	setp.ne.s32 	%p6, %r1, 0;
	bar.sync 	0;
	@%p6 bra 	$L__BB2_13;
	cvta.to.global.u64 	%rd28, %rd18;
	ld.global.u8 	%rs105, [%rd28];
	st.shared.u8 	[_ZZ12AES_CTR_backPcS_jS_S_S_S_jE11ExpandedKey], %rs105;
	ld.global.u8 	%rs106, [%rd28+1];
	st.shared.u8 	[_ZZ12AES_CTR_backPcS_jS_S_S_S_jE11ExpandedKey+1], %rs106;
	ld.global.u8 	%rs107, [%rd28+2];
	st.shared.u8 	[_ZZ12AES_CTR_backPcS_jS_S_S_S_jE11ExpandedKey+2], %rs107;
	ld.global.u8 	%rs108, [%rd28+3];
	st.shared.u8 	[_ZZ12AES_CTR_backPcS_jS_S_S_S_jE11ExpandedKey+3], %rs108;
	ld.global.u8 	%rs109, [%rd28+4];
	st.shared.u8 	[_ZZ12AES_CTR_backPcS_jS_S_S_S_jE11ExpandedKey+4], %rs109;
	ld.global.u8 	%rs110, [%rd28+5];
	st.shared.u8 	[_ZZ12AES_CTR_backPcS_jS_S_S_S_jE11ExpandedKey+5], %rs110;
	ld.global.u8 	%rs111, [%rd28+6];
	st.shared.u8 	[_ZZ12AES_CTR_backPcS_jS_S_S_S_jE11ExpandedKey+6], %rs111;
	ld.global.u8 	%rs112, [%rd28+7];
	st.shared.u8 	[_ZZ12AES_CTR_backPcS_jS_S_S_S_jE11ExpandedKey+7], %rs112;
	ld.global.u8 	%rs113, [%rd28+8];
	st.shared.u8 	[_ZZ12AES_CTR_backPcS_jS_S_S_S_jE11ExpandedKey+8], %rs113;
	ld.global.u8 	%rs114, [%rd28+9];
	st.shared.u8 	[_ZZ12AES_CTR_backPcS_jS_S_S_S_jE11ExpandedKey+9], %rs114;
	ld.global.u8 	%rs115, [%rd28+10];
	st.shared.u8 	[_ZZ12AES_CTR_backPcS_jS_S_S_S_jE11ExpandedKey+10], %rs115;
	ld.global.u8 	%rs116, [%rd28+11];
	st.shared.u8 	[_ZZ12AES_CTR_backPcS_jS_S_S_S_jE11ExpandedKey+11], %rs116;
	ld.global.u8 	%rs343, [%rd28+12];
	st.shared.u8 	[_ZZ12AES_CTR_backPcS_jS_S_S_S_jE11ExpandedKey+12], %rs343;
	ld.global.u8 	%rs344, [%rd28+13];
	st.shared.u8 	[_ZZ12AES_CTR_backPcS_jS_S_S_S_jE11ExpandedKey+13], %rs344;
	ld.global.u8 	%rs345, [%rd28+14];
	st.shared.u8 	[_ZZ12AES_CTR_backPcS_jS_S_S_S_jE11ExpandedKey+14], %rs345;
	ld.global.u8 	%rs346, [%rd28+15];
	st.shared.u8 	[_ZZ12AES_CTR_backPcS_jS_S_S_S_jE11ExpandedKey+15], %rs346;
	mov.b32 	%r244, 16;
	mov.u32 	%r43, _ZZ12AES_CTR_backPcS_jS_S_S_S_jE4sbox;
	mov.u32 	%r55, _ZZ12AES_CTR_backPcS_jS_S_S_S_jE4rcon;
	mov.u32 	%r57, _ZZ12AES_CTR_backPcS_jS_S_S_S_jE11ExpandedKey;
$L__BB2_10:
	and.b32  	%r40, %r244, 8;
	setp.ne.s32 	%p7, %r40, 0;
	@%p7 bra 	$L__BB2_12;
	cvt.u32.u16 	%r41, %rs344;
	and.b32  	%r42, %r41, 255;
	add.s32 	%r44, %r43, %r42;
	ld.shared.u8 	%rs117, [%r44];
	cvt.u32.u16 	%r45, %rs345;
	and.b32  	%r46, %r45, 255;
	add.s32 	%r47, %r43, %r46;
	ld.shared.u8 	%rs344, [%r47];
	cvt.u32.u16 	%r48, %rs346;
	and.b32  	%r49, %r48, 255;
	add.s32 	%r50, %r43, %r49;
	ld.shared.u8 	%rs345, [%r50];
	cvt.u32.u16 	%r51, %rs343;
	and.b32  	%r52, %r51, 255;
	add.s32 	%r53, %r43, %r52;
	ld.shared.u8 	%rs346, [%r53];
	shr.u32 	%r54, %r244, 4;
	add.s32 	%r56, %r55, %r54;
	ld.shared.u8 	%rs118, [%r56];
	xor.b16  	%rs343, %rs117, %rs118;
$L__BB2_12:
	add.s32 	%r58, %r57, %r244;
	ld.shared.u8 	%rs119, [%r58+-16];
	xor.b16  	%rs120, %rs343, %rs119;
	st.shared.u8 	[%r58], %rs120;
	ld.shared.u8 	%rs121, [%r58+-15];
	xor.b16  	%rs122, %rs344, %rs121;
	st.shared.u8 	[%r58+1], %rs122;
	ld.shared.u8 	%rs123, [%r58+-14];
	xor.b16  	%rs124, %rs345, %rs123;
	st.shared.u8 	[%r58+2], %rs124;
	ld.shared.u8 	%rs125, [%r58+-13];
	xor.b16  	%rs126, %rs346, %rs125;
	st.shared.u8 	[%r58+3], %rs126;
	ld.shared.u8 	%rs127, [%r58+-12];
	xor.b16  	%rs343, %rs120, %rs127;
	st.shared.u8 	[%r58+4], %rs343;
	ld.shared.u8 	%rs128, [%r58+-11];
	xor.b16  	%rs344, %rs122, %rs128;
	st.shared.u8 	[%r58+5], %rs344;
	ld.shared.u8 	%rs129, [%r58+-10];
	xor.b16  	%rs345, %rs124, %rs129;
	st.shared.u8 	[%r58+6], %rs345;
	ld.shared.u8 	%rs130, [%r58+-9];
	xor.b16  	%rs346, %rs126, %rs130;
	st.shared.u8 	[%r58+7], %rs346;
	add.s32 	%r16, %r244, 8;
	setp.lt.u32 	%p8, %r244, 168;
	mov.u32 	%r244, %r16;
	@%p8 bra 	$L__BB2_10;
$L__BB2_13:
	bar.sync 	0;
	add.s32 	%r59, %r4, 16;
	setp.gt.u32 	%p9, %r59, %r19;
	@%p9 bra 	$L__BB2_17;
	shr.u32 	%r61, %r3, 24;
	cvt.u16.u32 	%rs131, %r61;
	{ .reg .b16 tmp; mov.b32 {tmp, %rs132}, %r3; }
	shr.u32 	%r62, %r3, 8;
	cvt.u16.u32 	%rs133, %r62;
	cvt.u16.u32 	%rs134, %r3;
	ld.shared.u32 	%r63, [_ZZ12AES_CTR_backPcS_jS_S_S_S_jE7counter];
	shr.u32 	%r64, %r63, 24;
	cvt.u16.u32 	%rs135, %r64;
	{ .reg .b16 tmp; mov.b32 {tmp, %rs136}, %r63; }
	shr.u32 	%r65, %r63, 8;
	cvt.u16.u32 	%rs137, %r65;
	cvt.u16.u32 	%rs138, %r63;
	ld.shared.u8 	%rs139, [_ZZ12AES_CTR_backPcS_jS_S_S_S_jE11ExpandedKey];
	xor.b16  	%rs350, %rs139, %rs131;
	ld.shared.u8 	%rs140, [_ZZ12AES_CTR_backPcS_jS_S_S_S_jE11ExpandedKey+1];
	xor.b16  	%rs349, %rs140, %rs132;
	ld.shared.u8 	%rs141, [_ZZ12AES_CTR_backPcS_jS_S_S_S_jE11ExpandedKey+2];
	xor.b16  	%rs348, %rs141, %rs133;
	ld.shared.u8 	%rs142, [_ZZ12AES_CTR_backPcS_jS_S_S_S_jE11ExpandedKey+3];
	xor.b16  	%rs347, %rs142, %rs134;
	ld.shared.u8 	%rs143, [_ZZ12AES_CTR_backPcS_jS_S_S_S_jE11ExpandedKey+4];
	xor.b16  	%rs351, %rs143, %rs135;
	ld.shared.u8 	%rs144, [_ZZ12AES_CTR_backPcS_jS_S_S_S_jE11ExpandedKey+5];
	xor.b16  	%rs352, %rs144, %rs136;
	ld.shared.u8 	%rs145, [_ZZ12AES_CTR_backPcS_jS_S_S_S_jE11ExpandedKey+6];
	xor.b16  	%rs353, %rs145, %rs137;
	ld.shared.u8 	%rs146, [_ZZ12AES_CTR_backPcS_jS_S_S_S_jE11ExpandedKey+7];
	xor.b16  	%rs354, %rs146, %rs138;
	ld.shared.u8 	%rs355, [_ZZ12AES_CTR_backPcS_jS_S_S_S_jE11ExpandedKey+8];
	ld.shared.u8 	%rs356, [_ZZ12AES_CTR_backPcS_jS_S_S_S_jE11ExpandedKey+9];
	ld.shared.u8 	%rs357, [_ZZ12AES_CTR_backPcS_jS_S_S_S_jE11ExpandedKey+10];
	ld.shared.u8 	%rs358, [_ZZ12AES_CTR_backPcS_jS_S_S_S_jE11ExpandedKey+11];
	ld.shared.u8 	%rs359, [_ZZ12AES_CTR_backPcS_jS_S_S_S_jE11ExpandedKey+12];
	ld.shared.u8 	%rs360, [_ZZ12AES_CTR_backPcS_jS_S_S_S_jE11ExpandedKey+13];
	ld.shared.u8 	%rs361, [_ZZ12AES_CTR_backPcS_jS_S_S_S_jE11ExpandedKey+14];
	mov.b32 	%r245, 16;
	ld.shared.u8 	%rs362, [_ZZ12AES_CTR_backPcS_jS_S_S_S_jE11ExpandedKey+15];
	mov.u32 	%r66, _ZZ12AES_CTR_backPcS_jS_S_S_S_jE11ExpandedKey;
	mov.u32 	%r70, _ZZ12AES_CTR_backPcS_jS_S_S_S_jE4sbox;
	mov.u32 	%r119, _ZZ12AES_CTR_backPcS_jS_S_S_S_jE4mul2;
$L__BB2_15:
	add.s32 	%r67, %r66, %r245;
	cvt.u32.u16 	%r68, %rs350;
	and.b32  	%r69, %r68, 255;
	add.s32 	%r71, %r70, %r69;
	ld.shared.u8 	%rs147, [%r71];
	cvt.u32.u16 	%r72, %rs349;
	and.b32  	%r73, %r72, 255;
	add.s32 	%r74, %r70, %r73;
	ld.shared.u8 	%rs148, [%r74];
	cvt.u32.u16 	%r75, %rs348;
	and.b32  	%r76, %r75, 255;
	add.s32 	%r77, %r70, %r76;
	ld.shared.u8 	%rs149, [%r77];
	cvt.u32.u16 	%r78, %rs347;
	and.b32  	%r79, %r78, 255;
	add.s32 	%r80, %r70, %r79;
	ld.shared.u8 	%rs150, [%r80];
	cvt.u32.u16 	%r81, %rs351;
	and.b32  	%r82, %r81, 255;
	add.s32 	%r83, %r70, %r82;
	ld.shared.u8 	%rs151, [%r83];
	cvt.u32.u16 	%r84, %rs352;
	and.b32  	%r85, %r84, 255;
	add.s32 	%r86, %r70, %r85;
	ld.shared.u8 	%rs152, [%r86];
	cvt.u32.u16 	%r87, %rs353;
	and.b32  	%r88, %r87, 255;
	add.s32 	%r89, %r70, %r88;
	ld.shared.u8 	%rs153, [%r89];
	cvt.u32.u16 	%r90, %rs354;
	and.b32  	%r91, %r90, 255;
	add.s32 	%r92, %r70, %r91;
	ld.shared.u8 	%rs154, [%r92];
	cvt.u32.u16 	%r93, %rs355;
	and.b32  	%r94, %r93, 255;
	add.s32 	%r95, %r70, %r94;
	ld.shared.u8 	%rs155, [%r95];
	cvt.u32.u16 	%r96, %rs356;
	and.b32  	%r97, %r96, 255;
	add.s32 	%r98, %r70, %r97;
	ld.shared.u8 	%rs156, [%r98];
	cvt.u32.u16 	%r99, %rs357;
	and.b32  	%r100, %r99, 255;
	add.s32 	%r101, %r70, %r100;
	ld.shared.u8 	%rs157, [%r101];
	cvt.u32.u16 	%r102, %rs358;
	and.b32  	%r103, %r102, 255;
	add.s32 	%r104, %r70, %r103;
	ld.shared.u8 	%rs158, [%r104];
	cvt.u32.u16 	%r105, %rs359;
	and.b32  	%r106, %r105, 255;
	add.s32 	%r107, %r70, %r106;
	ld.shared.u8 	%rs159, [%r107];
	cvt.u32.u16 	%r108, %rs360;
	and.b32  	%r109, %r108, 255;
	add.s32 	%r110, %r70, %r109;
	ld.shared.u8 	%rs160, [%r110];
	cvt.u32.u16 	%r111, %rs361;
	and.b32  	%r112, %r111, 255;
	add.s32 	%r113, %r70, %r112;
	ld.shared.u8 	%rs161, [%r113];
	cvt.u32.u16 	%r114, %rs362;
	and.b32  	%r115, %r114, 255;
	add.s32 	%r116, %r70, %r115;
	ld.shared.u8 	%rs162, [%r116];
	cvt.u32.u16 	%r117, %rs147;
	and.b32  	%r118, %r117, 255;
	add.s32 	%r120, %r119, %r118;
	ld.shared.u8 	%rs163, [%r120];
	cvt.u32.u16 	%r121, %rs152;
	and.b32  	%r122, %r121, 255;
	mov.u32 	%r123, _ZZ12AES_CTR_backPcS_jS_S_S_S_jE4mul3;
	add.s32 	%r124, %r123, %r122;
	ld.shared.u8 	%rs164, [%r124];
	xor.b16  	%rs165, %rs164, %rs163;
	add.s32 	%r125, %r119, %r122;
	ld.shared.u8 	%rs166, [%r125];
	cvt.u32.u16 	%r126, %rs157;
	and.b32  	%r127, %r126, 255;
	add.s32 	%r128, %r123, %r127;
	ld.shared.u8 	%rs167, [%r128];
	xor.b16  	%rs168, %rs166, %rs167;
	add.s32 	%r129, %r119, %r127;
	ld.shared.u8 	%rs169, [%r129];
	cvt.u32.u16 	%r130, %rs162;
	and.b32  	%r131, %r130, 255;
	add.s32 	%r132, %r123, %r131;
	ld.shared.u8 	%rs170, [%r132];
	xor.b16  	%rs171, %rs169, %rs170;
	add.s32 	%r133, %r123, %r118;
	ld.shared.u8 	%rs172, [%r133];
	add.s32 	%r134, %r119, %r131;
	ld.shared.u8 	%rs173, [%r134];
	xor.b16  	%rs174, %rs172, %rs173;
	cvt.u32.u16 	%r135, %rs151;
	and.b32  	%r136, %r135, 255;
	add.s32 	%r137, %r119, %r136;
	ld.shared.u8 	%rs175, [%r137];
	cvt.u32.u16 	%r138, %rs156;
	and.b32  	%r139, %r138, 255;
	add.s32 	%r140, %r123, %r139;
	ld.shared.u8 	%rs176, [%r140];
	xor.b16  	%rs177, %rs176, %rs175;
	add.s32 	%r141, %r119, %r139;
	ld.shared.u8 	%rs178, [%r141];
	cvt.u32.u16 	%r142, %rs161;
	and.b32  	%r143, %r142, 255;
	add.s32 	%r144, %r123, %r143;
	ld.shared.u8 	%rs179, [%r144];
	xor.b16  	%rs180, %rs178, %rs179;
	add.s32 	%r145, %r119, %r143;
	ld.shared.u8 	%rs181, [%r145];
	cvt.u32.u16 	%r146, %rs150;
	and.b32  	%r147, %r146, 255;
	add.s32 	%r148, %r123, %r147;
	ld.shared.u8 	%rs182, [%r148];
	xor.b16  	%rs183, %rs181, %rs182;
	add.s32 	%r149, %r123, %r136;
	ld.shared.u8 	%rs184, [%r149];
	add.s32 	%r150, %r119, %r147;
	ld.shared.u8 	%rs185, [%r150];
	xor.b16  	%rs186, %rs184, %rs185;
	cvt.u32.u16 	%r151, %rs155;
	and.b32  	%r152, %r151, 255;
	add.s32 	%r153, %r119, %r152;
	ld.shared.u8 	%rs187, [%r153];
	cvt.u32.u16 	%r154, %rs160;
	and.b32  	%r155, %r154, 255;
	add.s32 	%r156, %r123, %r155;
	ld.shared.u8 	%rs188, [%r156];
	xor.b16  	%rs189, %rs188, %rs187;
	add.s32 	%r157, %r119, %r155;
	ld.shared.u8 	%rs190, [%r157];
	cvt.u32.u16 	%r158, %rs149;
	and.b32  	%r159, %r158, 255;
	add.s32 	%r160, %r123, %r159;
	ld.shared.u8 	%rs191, [%r160];
	xor.b16  	%rs192, %rs190, %rs191;
	add.s32 	%r161, %r119, %r159;
	ld.shared.u8 	%rs193, [%r161];
	cvt.u32.u16 	%r162, %rs154;
	and.b32  	%r163, %r162, 255;
	add.s32 	%r164, %r123, %r163;
	ld.shared.u8 	%rs194, [%r164];
	xor.b16  	%rs195, %rs193, %rs194;
	add.s32 	%r165, %r123, %r152;
	ld.shared.u8 	%rs196, [%r165];
	add.s32 	%r166, %r119, %r163;
	ld.shared.u8 	%rs197, [%r166];
	xor.b16  	%rs198, %rs196, %rs197;
	cvt.u32.u16 	%r167, %rs159;
	and.b32  	%r168, %r167, 255;
	add.s32 	%r169, %r119, %r168;
	ld.shared.u8 	%rs199, [%r169];
	cvt.u32.u16 	%r170, %rs148;
	and.b32  	%r171, %r170, 255;
	add.s32 	%r172, %r123, %r171;
	ld.shared.u8 	%rs200, [%r172];
	xor.b16  	%rs201, %rs200, %rs199;
	add.s32 	%r173, %r119, %r171;
	ld.shared.u8 	%rs202, [%r173];
	cvt.u32.u16 	%r174, %rs153;
	and.b32  	%r175, %r174, 255;
	add.s32 	%r176, %r123, %r175;
	ld.shared.u8 	%rs203, [%r176];
	xor.b16  	%rs204, %rs202, %rs203;
	add.s32 	%r177, %r119, %r175;
	ld.shared.u8 	%rs205, [%r177];
	cvt.u32.u16 	%r178, %rs158;
	and.b32  	%r179, %r178, 255;
	add.s32 	%r180, %r123, %r179;
	ld.shared.u8 	%rs206, [%r180];
	xor.b16  	%rs207, %rs205, %rs206;
	add.s32 	%r181, %r123, %r168;
	ld.shared.u8 	%rs208, [%r181];
	add.s32 	%r182, %r119, %r179;
	ld.shared.u8 	%rs209, [%r182];
	xor.b16  	%rs210, %rs208, %rs209;
	ld.shared.u8 	%rs211, [%r67];
	xor.b16  	%rs212, %rs165, %rs211;
	xor.b16  	%rs213, %rs212, %rs157;
	xor.b16  	%rs350, %rs213, %rs162;
	ld.shared.u8 	%rs214, [%r67+1];
	xor.b16  	%rs215, %rs168, %rs214;
	xor.b16  	%rs216, %rs215, %rs147;
	xor.b16  	%rs349, %rs216, %rs162;
	ld.shared.u8 	%rs217, [%r67+2];
	xor.b16  	%rs218, %rs171, %rs217;
	xor.b16  	%rs219, %rs218, %rs147;
	xor.b16  	%rs348, %rs219, %rs152;
	ld.shared.u8 	%rs220, [%r67+3];
	xor.b16  	%rs221, %rs174, %rs220;
	xor.b16  	%rs222, %rs221, %rs152;
	xor.b16  	%rs347, %rs222, %rs157;
	ld.shared.u8 	%rs223, [%r67+4];
	xor.b16  	%rs224, %rs177, %rs223;
	xor.b16  	%rs225, %rs224, %rs161;
	xor.b16  	%rs351, %rs225, %rs150;
	ld.shared.u8 	%rs226, [%r67+5];
	xor.b16  	%rs227, %rs180, %rs226;
	xor.b16  	%rs228, %rs227, %rs151;
	xor.b16  	%rs352, %rs228, %rs150;
	ld.shared.u8 	%rs229, [%r67+6];
	xor.b16  	%rs230, %rs183, %rs229;
	xor.b16  	%rs231, %rs230, %rs151;
	xor.b16  	%rs353, %rs231, %rs156;
	ld.shared.u8 	%rs232, [%r67+7];
	xor.b16  	%rs233, %rs186, %rs232;
	xor.b16  	%rs234, %rs233, %rs156;
	xor.b16  	%rs354, %rs234, %rs161;
	ld.shared.u8 	%rs235, [%r67+8];
	xor.b16  	%rs236, %rs189, %rs235;
	xor.b16  	%rs237, %rs236, %rs149;
	xor.b16  	%rs355, %rs237, %rs154;
	ld.shared.u8 	%rs238, [%r67+9];
	xor.b16  	%rs239, %rs192, %rs238;
	xor.b16  	%rs240, %rs239, %rs155;
	xor.b16  	%rs356, %rs240, %rs154;
	ld.shared.u8 	%rs241, [%r67+10];
	xor.b16  	%rs242, %rs195, %rs241;
	xor.b16  	%rs243, %rs242, %rs155;
	xor.b16  	%rs357, %rs243, %rs160;
	ld.shared.u8 	%rs244, [%r67+11];
	xor.b16  	%rs245, %rs198, %rs244;
	xor.b16  	%rs246, %rs245, %rs160;
	xor.b16  	%rs358, %rs246, %rs149;
	ld.shared.u8 	%rs247, [%r67+12];
	xor.b16  	%rs248, %rs201, %rs247;
	xor.b16  	%rs249, %rs248, %rs153;
	xor.b16  	%rs359, %rs249, %rs158;
	ld.shared.u8 	%rs250, [%r67+13];
	xor.b16  	%rs251, %rs204, %rs250;
	xor.b16  	%rs252, %rs251, %rs159;
	xor.b16  	%rs360, %rs252, %rs158;
	ld.shared.u8 	%rs253, [%r67+14];
	xor.b16  	%rs254, %rs207, %rs253;
	xor.b16  	%rs255, %rs254, %rs159;
	xor.b16  	%rs361, %rs255, %rs148;
	ld.shared.u8 	%rs256, [%r67+15];
	xor.b16  	%rs257, %rs210, %rs256;
	xor.b16  	%rs258, %rs257, %rs148;
	xor.b16  	%rs362, %rs258, %rs153;
	add.s32 	%r245, %r245, 16;
	setp.ne.s32 	%p10, %r245, 160;
	@%p10 bra 	$L__BB2_15;
	ld.param.u64 	%rd32, [_Z12AES_CTR_backPcS_jS_S_S_S_j_param_0];
	cvt.u32.u16 	%r183, %rs350;
	and.b32  	%r184, %r183, 255;
	mov.u32 	%r185, _ZZ12AES_CTR_backPcS_jS_S_S_S_jE4sbox;
	add.s32 	%r186, %r185, %r184;
	ld.shared.u8 	%rs259, [%r186];
	cvt.u32.u16 	%r187, %rs349;
	and.b32  	%r188, %r187, 255;
	add.s32 	%r189, %r185, %r188;
	ld.shared.u8 	%rs260, [%r189];
	cvt.u32.u16 	%r190, %rs348;
	and.b32  	%r191, %r190, 255;
	add.s32 	%r192, %r185, %r191;
	ld.shared.u8 	%rs261, [%r192];
	cvt.u32.u16 	%r193, %rs347;
	and.b32  	%r194, %r193, 255;
	add.s32 	%r195, %r185, %r194;
	ld.shared.u8 	%rs262, [%r195];
	cvt.u32.u16 	%r196, %rs351;
	and.b32  	%r197, %r196, 255;
	add.s32 	%r198, %r185, %r197;
	ld.shared.u8 	%rs263, [%r198];
	cvt.u32.u16 	%r199, %rs352;
	and.b32  	%r200, %r199, 255;
	add.s32 	%r201, %r185, %r200;
	ld.shared.u8 	%rs264, [%r201];
	cvt.u32.u16 	%r202, %rs353;
	and.b32  	%r203, %r202, 255;
	add.s32 	%r204, %r185, %r203;
	ld.shared.u8 	%rs265, [%r204];
	cvt.u32.u16 	%r205, %rs354;
	and.b32  	%r206, %r205, 255;
	add.s32 	%r207, %r185, %r206;
	ld.shared.u8 	%rs266, [%r207];
	cvt.u32.u16 	%r208, %rs355;
	and.b32  	%r209, %r208, 255;
	add.s32 	%r210, %r185, %r209;
	ld.shared.u8 	%rs267, [%r210];
	cvt.u32.u16 	%r211, %rs356;
	and.b32  	%r212, %r211, 255;
	add.s32 	%r213, %r185, %r212;
	ld.shared.u8 	%rs268, [%r213];
	cvt.u32.u16 	%r214, %rs357;
	and.b32  	%r215, %r214, 255;
	add.s32 	%r216, %r185, %r215;
	ld.shared.u8 	%rs269, [%r216];
	cvt.u32.u16 	%r217, %rs358;
	and.b32  	%r218, %r217, 255;
	add.s32 	%r219, %r185, %r218;
	ld.shared.u8 	%rs270, [%r219];
	cvt.u32.u16 	%r220, %rs359;
	and.b32  	%r221, %r220, 255;
	add.s32 	%r222, %r185, %r221;
	ld.shared.u8 	%rs271, [%r222];
	cvt.u32.u16 	%r223, %rs360;
	and.b32  	%r224, %r223, 255;
	add.s32 	%r225, %r185, %r224;
	ld.shared.u8 	%rs272, [%r225];
	cvt.u32.u16 	%r226, %rs361;
	and.b32  	%r227, %r226, 255;
	add.s32 	%r228, %r185, %r227;
	ld.shared.u8 	%rs273, [%r228];
	cvt.u32.u16 	%r229, %rs362;
	and.b32  	%r230, %r229, 255;
	add.s32 	%r231, %r185, %r230;
	ld.shared.u8 	%rs274, [%r231];
	ld.shared.u8 	%rs275, [_ZZ12AES_CTR_backPcS_jS_S_S_S_jE11ExpandedKey+160];
	xor.b16  	%rs276, %rs259, %rs275;
	ld.shared.u8 	%rs277, [_ZZ12AES_CTR_backPcS_jS_S_S_S_jE11ExpandedKey+161];
	xor.b16  	%rs278, %rs264, %rs277;
	ld.shared.u8 	%rs279, [_ZZ12AES_CTR_backPcS_jS_S_S_S_jE11ExpandedKey+162];
	xor.b16  	%rs280, %rs269, %rs279;
	ld.shared.u8 	%rs281, [_ZZ12AES_CTR_backPcS_jS_S_S_S_jE11ExpandedKey+163];
	xor.b16  	%rs282, %rs274, %rs281;
	ld.shared.u8 	%rs283, [_ZZ12AES_CTR_backPcS_jS_S_S_S_jE11ExpandedKey+164];
	xor.b16  	%rs284, %rs263, %rs283;
	ld.shared.u8 	%rs285, [_ZZ12AES_CTR_backPcS_jS_S_S_S_jE11ExpandedKey+165];
	xor.b16  	%rs286, %rs268, %rs285;
	ld.shared.u8 	%rs287, [_ZZ12AES_CTR_backPcS_jS_S_S_S_jE11ExpandedKey+166];
	xor.b16  	%rs288, %rs273, %rs287;
	ld.shared.u8 	%rs289, [_ZZ12AES_CTR_backPcS_jS_S_S_S_jE11ExpandedKey+167];
	xor.b16  	%rs290, %rs262, %rs289;
	ld.shared.u8 	%rs291, [_ZZ12AES_CTR_backPcS_jS_S_S_S_jE11ExpandedKey+168];
	xor.b16  	%rs292, %rs267, %rs291;
	ld.shared.u8 	%rs293, [_ZZ12AES_CTR_backPcS_jS_S_S_S_jE11ExpandedKey+169];
	xor.b16  	%rs294, %rs272, %rs293;
	ld.shared.u8 	%rs295, [_ZZ12AES_CTR_backPcS_jS_S_S_S_jE11ExpandedKey+170];
	xor.b16  	%rs296, %rs261, %rs295;
	ld.shared.u8 	%rs297, [_ZZ12AES_CTR_backPcS_jS_S_S_S_jE11ExpandedKey+171];
	xor.b16  	%rs298, %rs266, %rs297;
	ld.shared.u8 	%rs299, [_ZZ12AES_CTR_backPcS_jS_S_S_S_jE11ExpandedKey+172];
	xor.b16  	%rs300, %rs271, %rs299;
	ld.shared.u8 	%rs301, [_ZZ12AES_CTR_backPcS_jS_S_S_S_jE11ExpandedKey+173];
	xor.b16  	%rs302, %rs260, %rs301;
	ld.shared.u8 	%rs303, [_ZZ12AES_CTR_backPcS_jS_S_S_S_jE11ExpandedKey+174];
	xor.b16  	%rs304, %rs265, %rs303;
	ld.shared.u8 	%rs305, [_ZZ12AES_CTR_backPcS_jS_S_S_S_jE11ExpandedKey+175];
	xor.b16  	%rs306, %rs270, %rs305;
	mov.u32 	%r232, %ntid.x;
	mov.u32 	%r233, %ctaid.x;
	mov.u32 	%r234, %tid.x;
	mad.lo.s32 	%r235, %r232, %r233, %r234;
	shl.b32 	%r236, %r235, 4;
	cvt.s64.s32 	%rd29, %r236;
	cvta.to.global.u64 	%rd30, %rd32;
	add.s64 	%rd31, %rd30, %rd29;
	ld.global.u8 	%rs307, [%rd31];
	ld.global.u8 	%rs308, [%rd31+1];
	ld.global.u8 	%rs309, [%rd31+2];
	ld.global.u8 	%rs310, [%rd31+3];
	ld.global.u8 	%rs311, [%rd31+4];
	ld.global.u8 	%rs312, [%rd31+5];
	ld.global.u8 	%rs313, [%rd31+6];
	ld.global.u8 	%rs314, [%rd31+7];
	ld.global.u8 	%rs315, [%rd31+8];
	ld.global.u8 	%rs316, [%rd31+9];
	ld.global.u8 	%rs317, [%rd31+10];
	ld.global.u8 	%rs318, [%rd31+11];
	ld.global.u8 	%rs319, [%rd31+12];
	ld.global.u8 	%rs320, [%rd31+13];
	ld.global.u8 	%rs321, [%rd31+14];
	ld.global.u8 	%rs322, [%rd31+15];
	xor.b16  	%rs323, %rs307, %rs276;
	xor.b16  	%rs324, %rs308, %rs278;
	xor.b16  	%rs325, %rs309, %rs280;
	xor.b16  	%rs326, %rs310, %rs282;
	xor.b16  	%rs327, %rs311, %rs284;
	xor.b16  	%rs328, %rs312, %rs286;
	xor.b16  	%rs329, %rs313, %rs288;
	xor.b16  	%rs330, %rs314, %rs290;
	xor.b16  	%rs331, %rs315, %rs292;
	xor.b16  	%rs332, %rs316, %rs294;
	xor.b16  	%rs333, %rs317, %rs296;
	xor.b16  	%rs334, %rs318, %rs298;
	xor.b16  	%rs335, %rs319, %rs300;
	xor.b16  	%rs336, %rs320, %rs302;
	xor.b16  	%rs337, %rs321, %rs304;
	xor.b16  	%rs338, %rs322, %rs306;
	st.global.u8 	[%rd31], %rs323;
	st.global.u8 	[%rd31+1], %rs324;
	st.global.u8 	[%rd31+2], %rs325;
	st.global.u8 	[%rd31+3], %rs326;
	st.global.u8 	[%rd31+4], %rs327;
	st.global.u8 	[%rd31+5], %rs328;
	st.global.u8 	[%rd31+6], %rs329;
	st.global.u8 	[%rd31+7], %rs330;
	st.global.u8 	[%rd31+8], %rs331;
	st.global.u8 	[%rd31+9], %rs332;
	st.global.u8 	[%rd31+10], %rs333;
	st.global.u8 	[%rd31+11], %rs334;
	st.global.u8 	[%rd31+12], %rs335;
	st.global.u8 	[%rd31+13], %rs336;
	st.global.u8 	[%rd31+14], %rs337;
	st.global.u8 	[%rd31+15], %rs338;
$L__BB2_17:
	mov.u32 	%r237, %tid.x;
	setp.ne.s32 	%p11, %r237, 0;
	@%p11 bra 	$L__BB2_19;
	atom.shared.add.u32 	%r238, [_ZZ12AES_CTR_backPcS_jS_S_S_S_jE7counter], 1;
$L__BB2_19:
	bar.sync 	0;
	ret;

}
	// .globl	_Z9AES_CTR_2PcS_jS_S_S_S_
.visible .entry _Z9AES_CTR_2PcS_jS_S_S_S_(
	.param .u64 .ptr .align 1 _Z9AES_CTR_2PcS_jS_S_S_S__param_0,
	.param .u64 .ptr .align 1 _Z9AES_CTR_2PcS_jS_S_S_S__param_1,
	.param .u32 _Z9AES_CTR_2PcS_jS_S_S_S__param_2,
	.param .u64 .ptr .align 1 _Z9AES_CTR_2PcS_jS_S_S_S__param_3,
	.param .u64 .ptr .align 1 _Z9AES_CTR_2PcS_jS_S_S_S__param_4,
	.param .u64 .ptr .align 1 _Z9AES_CTR_2PcS_jS_S_S_S__param_5,
	.param .u64 .ptr .align 1 _Z9AES_CTR_2PcS_jS_S_S_S__param_6
)
{
	.reg .pred 	%p<12>;
	.reg .b16 	%rs<412>;
	.reg .b32 	%r<242>;
	.reg .b64 	%rd<36>;
	// demoted variable
	.shared .align 1 .b8 _ZZ9AES_CTR_2PcS_jS_S_S_S_E4rcon[256];
	// demoted variable
	.shared .align 1 .b8 _ZZ9AES_CTR_2PcS_jS_S_S_S_E4sbox[256];
	// demoted variable
	.shared .align 1 .b8 _ZZ9AES_CTR_2PcS_jS_S_S_S_E4mul2[256];
	// demoted variable
	.shared .align 1 .b8 _ZZ9AES_CTR_2PcS_jS_S_S_S_E4mul3[256];
	// demoted variable
	.shared .align 1 .b8 _ZZ9AES_CTR_2PcS_jS_S_S_S_E11ExpandedKey[176];
	ld.param.u64 	%rd18, [_Z9AES_CTR_2PcS_jS_S_S_S__param_0];
	ld.param.u64 	%rd19, [_Z9AES_CTR_2PcS_jS_S_S_S__param_1];
	ld.param.u64 	%rd20, [_Z9AES_CTR_2PcS_jS_S_S_S__param_3];
	ld.param.u64 	%rd21, [_Z9AES_CTR_2PcS_jS_S_S_S__param_4];
	ld.param.u64 	%rd22, [_Z9AES_CTR_2PcS_jS_S_S_S__param_5];
	ld.param.u64 	%rd23, [_Z9AES_CTR_2PcS_jS_S_S_S__param_6];
	cvta.to.global.u64 	%rd1, %rd23;
	cvta.to.global.u64 	%rd2, %rd22;
	cvta.to.global.u64 	%rd3, %rd21;
	cvta.to.global.u64 	%rd4, %rd20;
	mov.u32 	%r1, %tid.x;
	mov.u32 	%r19, %ntid.x;
	mov.u32 	%r20, %ctaid.x;
	mad.lo.s32 	%r2, %r19, %r20, %r1;
	setp.gt.u32 	%p1, %r19, 255;
	@%p1 bra 	$L__BB3_4;
	setp.ne.s32 	%p3, %r1, 0;
	@%p3 bra 	$L__BB3_6;
	add.s64 	%rd35, %rd4, 3;
	add.s64 	%rd34, %rd3, 3;
	add.s64 	%rd33, %rd2, 3;
	mov.u32 	%r34, _ZZ9AES_CTR_2PcS_jS_S_S_S_E4rcon;
	add.s32 	%r238, %r34, 3;
	mov.u32 	%r35, _ZZ9AES_CTR_2PcS_jS_S_S_S_E4sbox;
	add.s32 	%r237, %r35, 3;
	mov.u32 	%r36, _ZZ9AES_CTR_2PcS_jS_S_S_S_E4mul2;
	add.s32 	%r236, %r36, 3;
	mov.u32 	%r37, _ZZ9AES_CTR_2PcS_jS_S_S_S_E4mul3;
	add.s32 	%r235, %r37, 3;
	add.s64 	%rd32, %rd1, 3;
	mov.b32 	%r239, 7;
$L__BB3_3:
	ld.global.u8 	%rs137, [%rd35+-3];
	st.shared.u8 	[%r238+-3], %rs137;
	ld.global.u8 	%rs138, [%rd34+-3];
	st.shared.u8 	[%r237+-3], %rs138;
	ld.global.u8 	%rs139, [%rd33+-3];
	st.shared.u8 	[%r236+-3], %rs139;
	ld.global.u8 	%rs140, [%rd32+-3];
	st.shared.u8 	[%r235+-3], %rs140;
	ld.global.u8 	%rs141, [%rd35+-2];
	st.shared.u8 	[%r238+-2], %rs141;
	ld.global.u8 	%rs142, [%rd34+-2];
	st.shared.u8 	[%r237+-2], %rs142;
	ld.global.u8 	%rs143, [%rd33+-2];
	st.shared.u8 	[%r236+-2], %rs143;
	ld.global.u8 	%rs144, [%rd32+-2];
	st.shared.u8 	[%r235+-2], %rs144;
	ld.global.u8 	%rs145, [%rd35+-1];
	st.shared.u8 	[%r238+-1], %rs145;
	ld.global.u8 	%rs146, [%rd34+-1];
	st.shared.u8 	[%r237+-1], %rs146;
	ld.global.u8 	%rs147, [%rd33+-1];
	st.shared.u8 	[%r236+-1], %rs147;
	ld.global.u8 	%rs148, [%rd32+-1];
	st.shared.u8 	[%r235+-1], %rs148;
	ld.global.u8 	%rs149, [%rd35];
	st.shared.u8 	[%r238], %rs149;
	ld.global.u8 	%rs150, [%rd34];
	st.shared.u8 	[%r237], %rs150;
	ld.global.u8 	%rs151, [%rd33];
	st.shared.u8 	[%r236], %rs151;
	ld.global.u8 	%rs152, [%rd32];
	st.shared.u8 	[%r235], %rs152;
	ld.global.u8 	%rs153, [%rd35+1];
	st.shared.u8 	[%r238+1], %rs153;
	ld.global.u8 	%rs154, [%rd34+1];
	st.shared.u8 	[%r237+1], %rs154;
	ld.global.u8 	%rs155, [%rd33+1];
	st.shared.u8 	[%r236+1], %rs155;
	ld.global.u8 	%rs156, [%rd32+1];
	st.shared.u8 	[%r235+1], %rs156;
	ld.global.u8 	%rs157, [%rd35+2];
	st.shared.u8 	[%r238+2], %rs157;
	ld.global.u8 	%rs158, [%rd34+2];
	st.shared.u8 	[%r237+2], %rs158;
	ld.global.u8 	%rs159, [%rd33+2];
	st.shared.u8 	[%r236+2], %rs159;
	ld.global.u8 	%rs160, [%rd32+2];
	st.shared.u8 	[%r235+2], %rs160;
	ld.global.u8 	%rs161, [%rd35+3];
	st.shared.u8 	[%r238+3], %rs161;
	ld.global.u8 	%rs162, [%rd34+3];
	st.shared.u8 	[%r237+3], %rs162;
	ld.global.u8 	%rs163, [%rd33+3];
	st.shared.u8 	[%r236+3], %rs163;
	ld.global.u8 	%rs164, [%rd32+3];
	st.shared.u8 	[%r235+3], %rs164;
	ld.global.u8 	%rs165, [%rd35+4];
	st.shared.u8 	[%r238+4], %rs165;
	ld.global.u8 	%rs166, [%rd34+4];
	st.shared.u8 	[%r237+4], %rs166;
	ld.global.u8 	%rs167, [%rd33+4];
	st.shared.u8 	[%r236+4], %rs167;
	ld.global.u8 	%rs168, [%rd32+4];
	st.shared.u8 	[%r235+4], %rs168;
	add.s32 	%r239, %r239, 8;
	add.s64 	%rd35, %rd35, 8;
	add.s64 	%rd34, %rd34, 8;
	add.s64 	%rd33, %rd33, 8;
	add.s64 	%rd32, %rd32, 8;
	add.s32 	%r238, %r238, 8;
	add.s32 	%r237, %r237, 8;
	add.s32 	%r236, %r236, 8;
	add.s32 	%r235, %r235, 8;
	setp.eq.s32 	%p4, %r239, 263;
	@%p4 bra 	$L__BB3_6;
	bra.uni 	$L__BB3_3;
$L__BB3_4:
	setp.gt.u32 	%p2, %r1, 255;
	@%p2 bra 	$L__BB3_6;
	cvt.u64.u32 	%rd24, %r1;
	add.s64 	%rd25, %rd4, %rd24;
	ld.global.u8 	%rs133, [%rd25];
	mov.u32 	%r21, _ZZ9AES_CTR_2PcS_jS_S_S_S_E4rcon;
	add.s32 	%r22, %r21, %r1;
	st.shared.u8 	[%r22], %rs133;
	add.s64 	%rd26, %rd3, %rd24;
	ld.global.u8 	%rs134, [%rd26];
	mov.u32 	%r23, _ZZ9AES_CTR_2PcS_jS_S_S_S_E4sbox;
	add.s32 	%r24, %r23, %r1;
	st.shared.u8 	[%r24], %rs134;
	add.s64 	%rd27, %rd2, %rd24;
	ld.global.u8 	%rs135, [%rd27];
	mov.u32 	%r25, _ZZ9AES_CTR_2PcS_jS_S_S_S_E4mul2;
	add.s32 	%r26, %r25, %r1;
	st.shared.u8 	[%r26], %rs135;
	add.s64 	%rd28, %rd1, %rd24;
	ld.global.u8 	%rs136, [%rd28];
	mov.u32 	%r27, _ZZ9AES_CTR_2PcS_jS_S_S_S_E4mul3;
	add.s32 	%r28, %r27, %r1;
	st.shared.u8 	[%r28], %rs136;
$L__BB3_6:
	bar.sync 	0;
	setp.ne.s32 	%p5, %r1, 0;
	@%p5 bra 	$L__BB3_11;
	cvta.to.global.u64 	%rd29, %rd19;
	ld.global.u8 	%rs169, [%rd29];
	st.shared.u8 	[_ZZ9AES_CTR_2PcS_jS_S_S_S_E11ExpandedKey], %rs169;
	ld.global.u8 	%rs170, [%rd29+1];
	st.shared.u8 	[_ZZ9AES_CTR_2PcS_jS_S_S_S_E11ExpandedKey+1], %rs170;
	ld.global.u8 	%rs171, [%rd29+2];
	st.shared.u8 	[_ZZ9AES_CTR_2PcS_jS_S_S_S_E11ExpandedKey+2], %rs171;
	ld.global.u8 	%rs172, [%rd29+3];
	st.shared.u8 	[_ZZ9AES_CTR_2PcS_jS_S_S_S_E11ExpandedKey+3], %rs172;
	ld.global.u8 	%rs173, [%rd29+4];
	st.shared.u8 	[_ZZ9AES_CTR_2PcS_jS_S_S_S_E11ExpandedKey+4], %rs173;
	ld.global.u8 	%rs174, [%rd29+5];
	st.shared.u8 	[_ZZ9AES_CTR_2PcS_jS_S_S_S_E11ExpandedKey+5], %rs174;
	ld.global.u8 	%rs175, [%rd29+6];
	st.shared.u8 	[_ZZ9AES_CTR_2PcS_jS_S_S_S_E11ExpandedKey+6], %rs175;
	ld.global.u8 	%rs176, [%rd29+7];
	st.shared.u8 	[_ZZ9AES_CTR_2PcS_jS_S_S_S_E11ExpandedKey+7], %rs176;
	ld.global.u8 	%rs177, [%rd29+8];
	st.shared.u8 	[_ZZ9AES_CTR_2PcS_jS_S_S_S_E11ExpandedKey+8], %rs177;
	ld.global.u8 	%rs178, [%rd29+9];
	st.shared.u8 	[_ZZ9AES_CTR_2PcS_jS_S_S_S_E11ExpandedKey+9], %rs178;
	ld.global.u8 	%rs179, [%rd29+10];
	st.shared.u8 	[_ZZ9AES_CTR_2PcS_jS_S_S_S_E11ExpandedKey+10], %rs179;
	ld.global.u8 	%rs180, [%rd29+11];
	st.shared.u8 	[_ZZ9AES_CTR_2PcS_jS_S_S_S_E11ExpandedKey+11], %rs180;
	ld.global.u8 	%rs363, [%rd29+12];
	st.shared.u8 	[_ZZ9AES_CTR_2PcS_jS_S_S_S_E11ExpandedKey+12], %rs363;
	ld.global.u8 	%rs362, [%rd29+13];
	st.shared.u8 	[_ZZ9AES_CTR_2PcS_jS_S_S_S_E11ExpandedKey+13], %rs362;
	ld.global.u8 	%rs361, [%rd29+14];
	st.shared.u8 	[_ZZ9AES_CTR_2PcS_jS_S_S_S_E11ExpandedKey+14], %rs361;
	ld.global.u8 	%rs360, [%rd29+15];
	st.shared.u8 	[_ZZ9AES_CTR_2PcS_jS_S_S_S_E11ExpandedKey+15], %rs360;
	mov.b32 	%r240, 16;
	mov.u32 	%r42, _ZZ9AES_CTR_2PcS_jS_S_S_S_E4sbox;
	mov.u32 	%r54, _ZZ9AES_CTR_2PcS_jS_S_S_S_E4rcon;
	mov.u32 	%r56, _ZZ9AES_CTR_2PcS_jS_S_S_S_E11ExpandedKey;
$L__BB3_8:
	and.b32  	%r39, %r240, 8;
	setp.ne.s32 	%p6, %r39, 0;
	@%p6 bra 	$L__BB3_10;
	cvt.u32.u16 	%r40, %rs362;
	and.b32  	%r41, %r40, 255;
	add.s32 	%r43, %r42, %r41;
	ld.shared.u8 	%rs181, [%r43];
	cvt.u32.u16 	%r44, %rs361;
	and.b32  	%r45, %r44, 255;
	add.s32 	%r46, %r42, %r45;
	ld.shared.u8 	%rs362, [%r46];
	cvt.u32.u16 	%r47, %rs360;
	and.b32  	%r48, %r47, 255;
	add.s32 	%r49, %r42, %r48;
	ld.shared.u8 	%rs361, [%r49];
	cvt.u32.u16 	%r50, %rs363;
	and.b32  	%r51, %r50, 255;
	add.s32 	%r52, %r42, %r51;
	ld.shared.u8 	%rs360, [%r52];
	shr.u32 	%r53, %r240, 4;
	add.s32 	%r55, %r54, %r53;
	ld.shared.u8 	%rs182, [%r55];
	xor.b16  	%rs363, %rs181, %rs182;
$L__BB3_10:
	add.s32 	%r57, %r56, %r240;
	ld.shared.u8 	%rs183, [%r57+-16];
	xor.b16  	%rs184, %rs363, %rs183;
	st.shared.u8 	[%r57], %rs184;
	ld.shared.u8 	%rs185, [%r57+-15];
	xor.b16  	%rs186, %rs362, %rs185;
	st.shared.u8 	[%r57+1], %rs186;
	ld.shared.u8 	%rs187, [%r57+-14];
	xor.b16  	%rs188, %rs361, %rs187;
	st.shared.u8 	[%r57+2], %rs188;
	ld.shared.u8 	%rs189, [%r57+-13];
	xor.b16  	%rs190, %rs360, %rs189;
	st.shared.u8 	[%r57+3], %rs190;
	ld.shared.u8 	%rs191, [%r57+-12];
	xor.b16  	%rs363, %rs184, %rs191;
	st.shared.u8 	[%r57+4], %rs363;
	ld.shared.u8 	%rs192, [%r57+-11];
	xor.b16  	%rs362, %rs186, %rs192;
	st.shared.u8 	[%r57+5], %rs362;
	ld.shared.u8 	%rs193, [%r57+-10];
	xor.b16  	%rs361, %rs188, %rs193;
	st.shared.u8 	[%r57+6], %rs361;
	ld.shared.u8 	%rs194, [%r57+-9];
	xor.b16  	%rs360, %rs190, %rs194;
	st.shared.u8 	[%r57+7], %rs360;
	add.s32 	%r14, %r240, 8;
	setp.lt.u32 	%p7, %r240, 168;
	mov.u32 	%r240, %r14;
	@%p7 bra 	$L__BB3_8;
$L__BB3_11:
	ld.param.u32 	%r232, [_Z9AES_CTR_2PcS_jS_S_S_S__param_2];
	shl.b32 	%r58, %r2, 4;
	add.s32 	%r15, %r58, 16;
	setp.gt.u32 	%p8, %r15, %r232;
	cvt.s64.s32 	%rd30, %r58;
	cvta.to.global.u64 	%rd31, %rd18;
	add.s64 	%rd17, %rd31, %rd30;
	@%p8 bra 	$L__BB3_13;
	ld.global.u8 	%rs411, [%rd17];
	ld.global.u8 	%rs410, [%rd17+1];
	ld.global.u8 	%rs409, [%rd17+2];
	ld.global.u8 	%rs408, [%rd17+3];
	ld.global.u8 	%rs407, [%rd17+4];
	ld.global.u8 	%rs406, [%rd17+5];
	ld.global.u8 	%rs405, [%rd17+6];
	ld.global.u8 	%rs404, [%rd17+7];
	ld.global.u8 	%rs403, [%rd17+8];
	ld.global.u8 	%rs402, [%rd17+9];
	ld.global.u8 	%rs401, [%rd17+10];
	ld.global.u8 	%rs400, [%rd17+11];
	ld.global.u8 	%rs399, [%rd17+12];
	ld.global.u8 	%rs398, [%rd17+13];
	ld.global.u8 	%rs397, [%rd17+14];
	ld.global.u8 	%rs396, [%rd17+15];
$L__BB3_13:
	ld.param.u32 	%r233, [_Z9AES_CTR_2PcS_jS_S_S_S__param_2];
	setp.gt.u32 	%p9, %r15, %r233;
	bar.sync 	0;
	@%p9 bra 	$L__BB3_17;
	ld.shared.u8 	%rs196, [_ZZ9AES_CTR_2PcS_jS_S_S_S_E11ExpandedKey];
	xor.b16  	%rs395, %rs411, %rs196;
	ld.shared.u8 	%rs197, [_ZZ9AES_CTR_2PcS_jS_S_S_S_E11ExpandedKey+1];
	xor.b16  	%rs394, %rs410, %rs197;
	ld.shared.u8 	%rs198, [_ZZ9AES_CTR_2PcS_jS_S_S_S_E11ExpandedKey+2];
	xor.b16  	%rs393, %rs409, %rs198;
	ld.shared.u8 	%rs199, [_ZZ9AES_CTR_2PcS_jS_S_S_S_E11ExpandedKey+3];
	xor.b16  	%rs392, %rs408, %rs199;
	ld.shared.u8 	%rs200, [_ZZ9AES_CTR_2PcS_jS_S_S_S_E11ExpandedKey+4];
	xor.b16  	%rs391, %rs407, %rs200;
	ld.shared.u8 	%rs201, [_ZZ9AES_CTR_2PcS_jS_S_S_S_E11ExpandedKey+5];
	xor.b16  	%rs390, %rs406, %rs201;
	ld.shared.u8 	%rs202, [_ZZ9AES_CTR_2PcS_jS_S_S_S_E11ExpandedKey+6];
	xor.b16  	%rs389, %rs405, %rs202;
	ld.shared.u8 	%rs203, [_ZZ9AES_CTR_2PcS_jS_S_S_S_E11ExpandedKey+7];
	xor.b16  	%rs388, %rs404, %rs203;
	ld.shared.u8 	%rs204, [_ZZ9AES_CTR_2PcS_jS_S_S_S_E11ExpandedKey+8];
	xor.b16  	%rs387, %rs403, %rs204;
	ld.shared.u8 	%rs205, [_ZZ9AES_CTR_2PcS_jS_S_S_S_E11ExpandedKey+9];
	xor.b16  	%rs386, %rs402, %rs205;
	ld.shared.u8 	%rs206, [_ZZ9AES_CTR_2PcS_jS_S_S_S_E11ExpandedKey+10];
	xor.b16  	%rs385, %rs401, %rs206;
	ld.shared.u8 	%rs207, [_ZZ9AES_CTR_2PcS_jS_S_S_S_E11ExpandedKey+11];
	xor.b16  	%rs384, %rs400, %rs207;
	ld.shared.u8 	%rs208, [_ZZ9AES_CTR_2PcS_jS_S_S_S_E11ExpandedKey+12];
	xor.b16  	%rs383, %rs399, %rs208;
	ld.shared.u8 	%rs209, [_ZZ9AES_CTR_2PcS_jS_S_S_S_E11ExpandedKey+13];
	xor.b16  	%rs382, %rs398, %rs209;
	ld.shared.u8 	%rs210, [_ZZ9AES_CTR_2PcS_jS_S_S_S_E11ExpandedKey+14];
	xor.b16  	%rs381, %rs397, %rs210;
	ld.shared.u8 	%rs211, [_ZZ9AES_CTR_2PcS_jS_S_S_S_E11ExpandedKey+15];
	xor.b16  	%rs380, %rs396, %rs211;
	mov.b32 	%r241, 16;
	mov.u32 	%r60, _ZZ9AES_CTR_2PcS_jS_S_S_S_E11ExpandedKey;
	mov.u32 	%r64, _ZZ9AES_CTR_2PcS_jS_S_S_S_E4sbox;
	mov.u32 	%r113, _ZZ9AES_CTR_2PcS_jS_S_S_S_E4mul2;
	mov.u32 	%r117, _ZZ9AES_CTR_2PcS_jS_S_S_S_E4mul3;
$L__BB3_15:
	add.s32 	%r61, %r60, %r241;
	cvt.u32.u16 	%r62, %rs395;
	and.b32  	%r63, %r62, 255;
	add.s32 	%r65, %r64, %r63;
	ld.shared.u8 	%rs212, [%r65];
	cvt.u32.u16 	%r66, %rs394;
	and.b32  	%r67, %r66, 255;
	add.s32 	%r68, %r64, %r67;
	ld.shared.u8 	%rs213, [%r68];
	cvt.u32.u16 	%r69, %rs393;
	and.b32  	%r70, %r69, 255;
	add.s32 	%r71, %r64, %r70;
	ld.shared.u8 	%rs214, [%r71];
	cvt.u32.u16 	%r72, %rs392;
	and.b32  	%r73, %r72, 255;
	add.s32 	%r74, %r64, %r73;
	ld.shared.u8 	%rs215, [%r74];
	cvt.u32.u16 	%r75, %rs391;
	and.b32  	%r76, %r75, 255;
	add.s32 	%r77, %r64, %r76;
	ld.shared.u8 	%rs216, [%r77];
	cvt.u32.u16 	%r78, %rs390;
	and.b32  	%r79, %r78, 255;
	add.s32 	%r80, %r64, %r79;
	ld.shared.u8 	%rs217, [%r80];
	cvt.u32.u16 	%r81, %rs389;
	and.b32  	%r82, %r81, 255;
	add.s32 	%r83, %r64, %r82;
	ld.shared.u8 	%rs218, [%r83];
	cvt.u32.u16 	%r84, %rs388;
	and.b32  	%r85, %r84, 255;
	add.s32 	%r86, %r64, %r85;
	ld.shared.u8 	%rs219, [%r86];
	cvt.u32.u16 	%r87, %rs387;
	and.b32  	%r88, %r87, 255;
	add.s32 	%r89, %r64, %r88;
	ld.shared.u8 	%rs220, [%r89];
	cvt.u32.u16 	%r90, %rs386;
	and.b32  	%r91, %r90, 255;
	add.s32 	%r92, %r64, %r91;
	ld.shared.u8 	%rs221, [%r92];
	cvt.u32.u16 	%r93, %rs385;
	and.b32  	%r94, %r93, 255;
	add.s32 	%r95, %r64, %r94;
	ld.shared.u8 	%rs222, [%r95];
	cvt.u32.u16 	%r96, %rs384;
	and.b32  	%r97, %r96, 255;
	add.s32 	%r98, %r64, %r97;
	ld.shared.u8 	%rs223, [%r98];
	cvt.u32.u16 	%r99, %rs383;
	and.b32  	%r100, %r99, 255;
	add.s32 	%r101, %r64, %r100;
	ld.shared.u8 	%rs224, [%r101];
	cvt.u32.u16 	%r102, %rs382;
	and.b32  	%r103, %r102, 255;
	add.s32 	%r104, %r64, %r103;
	ld.shared.u8 	%rs225, [%r104];
	cvt.u32.u16 	%r105, %rs381;
	and.b32  	%r106, %r105, 255;
	add.s32 	%r107, %r64, %r106;
	ld.shared.u8 	%rs226, [%r107];
	cvt.u32.u16 	%r108, %rs380;
	and.b32  	%r109, %r108, 255;
	add.s32 	%r110, %r64, %r109;
	ld.shared.u8 	%rs227, [%r110];
	cvt.u32.u16 	%r111, %rs212;
	and.b32  	%r112, %r111, 255;
	add.s32 	%r114, %r113, %r112;
	ld.shared.u8 	%rs228, [%r114];
	cvt.u32.u16 	%r115, %rs217;
	and.b32  	%r116, %r115, 255;
	add.s32 	%r118, %r117, %r116;
	ld.shared.u8 	%rs229, [%r118];
	xor.b16  	%rs230, %rs229, %rs228;
	add.s32 	%r119, %r113, %r116;
	ld.shared.u8 	%rs231, [%r119];
	cvt.u32.u16 	%r120, %rs222;
	and.b32  	%r121, %r120, 255;
	add.s32 	%r122, %r117, %r121;
	ld.shared.u8 	%rs232, [%r122];
	xor.b16  	%rs233, %rs231, %rs232;
	add.s32 	%r123, %r113, %r121;
	ld.shared.u8 	%rs234, [%r123];
	cvt.u32.u16 	%r124, %rs227;
	and.b32  	%r125, %r124, 255;
	add.s32 	%r126, %r117, %r125;
	ld.shared.u8 	%rs235, [%r126];
	xor.b16  	%rs236, %rs234, %rs235;
	add.s32 	%r127, %r117, %r112;
	ld.shared.u8 	%rs237, [%r127];
	add.s32 	%r128, %r113, %r125;
	ld.shared.u8 	%rs238, [%r128];
	xor.b16  	%rs239, %rs237, %rs238;
	cvt.u32.u16 	%r129, %rs216;
	and.b32  	%r130, %r129, 255;
	add.s32 	%r131, %r113, %r130;
	ld.shared.u8 	%rs240, [%r131];
	cvt.u32.u16 	%r132, %rs221;
	and.b32  	%r133, %r132, 255;
	add.s32 	%r134, %r117, %r133;
	ld.shared.u8 	%rs241, [%r134];
	xor.b16  	%rs242, %rs241, %rs240;
	add.s32 	%r135, %r113, %r133;
	ld.shared.u8 	%rs243, [%r135];
	cvt.u32.u16 	%r136, %rs226;
	and.b32  	%r137, %r136, 255;
	add.s32 	%r138, %r117, %r137;
	ld.shared.u8 	%rs244, [%r138];
	xor.b16  	%rs245, %rs243, %rs244;
	add.s32 	%r139, %r113, %r137;
	ld.shared.u8 	%rs246, [%r139];
	cvt.u32.u16 	%r140, %rs215;
	and.b32  	%r141, %r140, 255;
	add.s32 	%r142, %r117, %r141;
	ld.shared.u8 	%rs247, [%r142];
	xor.b16  	%rs248, %rs246, %rs247;
	add.s32 	%r143, %r117, %r130;
	ld.shared.u8 	%rs249, [%r143];
	add.s32 	%r144, %r113, %r141;
	ld.shared.u8 	%rs250, [%r144];
	xor.b16  	%rs251, %rs249, %rs250;
	cvt.u32.u16 	%r145, %rs220;
	and.b32  	%r146, %r145, 255;
	add.s32 	%r147, %r113, %r146;
	ld.shared.u8 	%rs252, [%r147];
	cvt.u32.u16 	%r148, %rs225;
	and.b32  	%r149, %r148, 255;
	add.s32 	%r150, %r117, %r149;
	ld.shared.u8 	%rs253, [%r150];
	xor.b16  	%rs254, %rs253, %rs252;
	add.s32 	%r151, %r113, %r149;
	ld.shared.u8 	%rs255, [%r151];
	cvt.u32.u16 	%r152, %rs214;
	and.b32  	%r153, %r152, 255;
	add.s32 	%r154, %r117, %r153;
	ld.shared.u8 	%rs256, [%r154];
	xor.b16  	%rs257, %rs255, %rs256;
	add.s32 	%r155, %r113, %r153;
	ld.shared.u8 	%rs258, [%r155];
	cvt.u32.u16 	%r156, %rs219;
	and.b32  	%r157, %r156, 255;
	add.s32 	%r158, %r117, %r157;
	ld.shared.u8 	%rs259, [%r158];
	xor.b16  	%rs260, %rs258, %rs259;
	add.s32 	%r159, %r117, %r146;
	ld.shared.u8 	%rs261, [%r159];
	add.s32 	%r160, %r113, %r157;
	ld.shared.u8 	%rs262, [%r160];
	xor.b16  	%rs263, %rs261, %rs262;
	cvt.u32.u16 	%r161, %rs224;
	and.b32  	%r162, %r161, 255;
	add.s32 	%r163, %r113, %r162;
	ld.shared.u8 	%rs264, [%r163];
	cvt.u32.u16 	%r164, %rs213;
	and.b32  	%r165, %r164, 255;
	add.s32 	%r166, %r117, %r165;
	ld.shared.u8 	%rs265, [%r166];
	xor.b16  	%rs266, %rs265, %rs264;
	add.s32 	%r167, %r113, %r165;
	ld.shared.u8 	%rs267, [%r167];
	cvt.u32.u16 	%r168, %rs218;
	and.b32  	%r169, %r168, 255;
	add.s32 	%r170, %r117, %r169;
	ld.shared.u8 	%rs268, [%r170];
	xor.b16  	%rs269, %rs267, %rs268;
	add.s32 	%r171, %r113, %r169;
	ld.shared.u8 	%rs270, [%r171];
	cvt.u32.u16 	%r172, %rs223;
	and.b32  	%r173, %r172, 255;
	add.s32 	%r174, %r117, %r173;
	ld.shared.u8 	%rs271, [%r174];
	xor.b16  	%rs272, %rs270, %rs271;
	add.s32 	%r175, %r117, %r162;
	ld.shared.u8 	%rs273, [%r175];
	add.s32 	%r176, %r113, %r173;
	ld.shared.u8 	%rs274, [%r176];
	xor.b16  	%rs275, %rs273, %rs274;
	ld.shared.u8 	%rs276, [%r61];
	xor.b16  	%rs277, %rs230, %rs276;
	xor.b16  	%rs278, %rs277, %rs222;
	xor.b16  	%rs395, %rs278, %rs227;
	ld.shared.u8 	%rs279, [%r61+1];
	xor.b16  	%rs280, %rs233, %rs279;
	xor.b16  	%rs281, %rs280, %rs212;
	xor.b16  	%rs394, %rs281, %rs227;
	ld.shared.u8 	%rs282, [%r61+2];
	xor.b16  	%rs283, %rs236, %rs282;
	xor.b16  	%rs284, %rs283, %rs212;
	xor.b16  	%rs393, %rs284, %rs217;
	ld.shared.u8 	%rs285, [%r61+3];
	xor.b16  	%rs286, %rs239, %rs285;
	xor.b16  	%rs287, %rs286, %rs217;
	xor.b16  	%rs392, %rs287, %rs222;
	ld.shared.u8 	%rs288, [%r61+4];
	xor.b16  	%rs289, %rs242, %rs288;
	xor.b16  	%rs290, %rs289, %rs226;
	xor.b16  	%rs391, %rs290, %rs215;
	ld.shared.u8 	%rs291, [%r61+5];
	xor.b16  	%rs292, %rs245, %rs291;
	xor.b16  	%rs293, %rs292, %rs216;
	xor.b16  	%rs390, %rs293, %rs215;
	ld.shared.u8 	%rs294, [%r61+6];
	xor.b16  	%rs295, %rs248, %rs294;
	xor.b16  	%rs296, %rs295, %rs216;
	xor.b16  	%rs389, %rs296, %rs221;
	ld.shared.u8 	%rs297, [%r61+7];
	xor.b16  	%rs298, %rs251, %rs297;
	xor.b16  	%rs299, %rs298, %rs221;
	xor.b16  	%rs388, %rs299, %rs226;
	ld.shared.u8 	%rs300, [%r61+8];
	xor.b16  	%rs301, %rs254, %rs300;
	xor.b16  	%rs302, %rs301, %rs214;
	xor.b16  	%rs387, %rs302, %rs219;
	ld.shared.u8 	%rs303, [%r61+9];
	xor.b16  	%rs304, %rs257, %rs303;
	xor.b16  	%rs305, %rs304, %rs220;
	xor.b16  	%rs386, %rs305, %rs219;
	ld.shared.u8 	%rs306, [%r61+10];
	xor.b16  	%rs307, %rs260, %rs306;
	xor.b16  	%rs308, %rs307, %rs220;
	xor.b16  	%rs385, %rs308, %rs225;
	ld.shared.u8 	%rs309, [%r61+11];
	xor.b16  	%rs310, %rs263, %rs309;
	xor.b16  	%rs311, %rs310, %rs225;
	xor.b16  	%rs384, %rs311, %rs214;
	ld.shared.u8 	%rs312, [%r61+12];
	xor.b16  	%rs313, %rs266, %rs312;
	xor.b16  	%rs314, %rs313, %rs218;
	xor.b16  	%rs383, %rs314, %rs223;
	ld.shared.u8 	%rs315, [%r61+13];
	xor.b16  	%rs316, %rs269, %rs315;
	xor.b16  	%rs317, %rs316, %rs224;
	xor.b16  	%rs382, %rs317, %rs223;
	ld.shared.u8 	%rs318, [%r61+14];
	xor.b16  	%rs319, %rs272, %rs318;
	xor.b16  	%rs320, %rs319, %rs224;
	xor.b16  	%rs381, %rs320, %rs213;
	ld.shared.u8 	%rs321, [%r61+15];
	xor.b16  	%rs322, %rs275, %rs321;
	xor.b16  	%rs323, %rs322, %rs213;
	xor.b16  	%rs380, %rs323, %rs218;
	add.s32 	%r241, %r241, 16;
	setp.ne.s32 	%p10, %r241, 160;
	@%p10 bra 	$L__BB3_15;
	cvt.u32.u16 	%r177, %rs395;
	and.b32  	%r178, %r177, 255;
	mov.u32 	%r179, _ZZ9AES_CTR_2PcS_jS_S_S_S_E4sbox;
	add.s32 	%r180, %r179, %r178;
	ld.shared.u8 	%rs324, [%r180];
	cvt.u32.u16 	%r181, %rs394;
	and.b32  	%r182, %r181, 255;
	add.s32 	%r183, %r179, %r182;
	ld.shared.u8 	%rs325, [%r183];
	cvt.u32.u16 	%r184, %rs393;
	and.b32  	%r185, %r184, 255;
	add.s32 	%r186, %r179, %r185;
	ld.shared.u8 	%rs326, [%r186];
	cvt.u32.u16 	%r187, %rs392;
	and.b32  	%r188, %r187, 255;
	add.s32 	%r189, %r179, %r188;
	ld.shared.u8 	%rs327, [%r189];
	cvt.u32.u16 	%r190, %rs391;
	and.b32  	%r191, %r190, 255;
	add.s32 	%r192, %r179, %r191;
	ld.shared.u8 	%rs328, [%r192];
	cvt.u32.u16 	%r193, %rs390;
	and.b32  	%r194, %r193, 255;
	add.s32 	%r195, %r179, %r194;
	ld.shared.u8 	%rs329, [%r195];
	cvt.u32.u16 	%r196, %rs389;
	and.b32  	%r197, %r196, 255;
	add.s32 	%r198, %r179, %r197;
	ld.shared.u8 	%rs330, [%r198];
	cvt.u32.u16 	%r199, %rs388;
	and.b32  	%r200, %r199, 255;
	add.s32 	%r201, %r179, %r200;
	ld.shared.u8 	%rs331, [%r201];
	cvt.u32.u16 	%r202, %rs387;
	and.b32  	%r203, %r202, 255;
	add.s32 	%r204, %r179, %r203;
	ld.shared.u8 	%rs332, [%r204];
	cvt.u32.u16 	%r205, %rs386;
	and.b32  	%r206, %r205, 255;
	add.s32 	%r207, %r179, %r206;
	ld.shared.u8 	%rs333, [%r207];
	cvt.u32.u16 	%r208, %rs385;
	and.b32  	%r209, %r208, 255;
	add.s32 	%r210, %r179, %r209;
	ld.shared.u8 	%rs334, [%r210];
	cvt.u32.u16 	%r211, %rs384;
	and.b32  	%r212, %r211, 255;
	add.s32 	%r213, %r179, %r212;
	ld.shared.u8 	%rs335, [%r213];
	cvt.u32.u16 	%r214, %rs383;
	and.b32  	%r215, %r214, 255;
	add.s32 	%r216, %r179, %r215;
	ld.shared.u8 	%rs336, [%r216];
	cvt.u32.u16 	%r217, %rs382;
	and.b32  	%r218, %r217, 255;
	add.s32 	%r219, %r179, %r218;
	ld.shared.u8 	%rs337, [%r219];
	cvt.u32.u16 	%r220, %rs381;
	and.b32  	%r221, %r220, 255;
	add.s32 	%r222, %r179, %r221;
	ld.shared.u8 	%rs338, [%r222];
	cvt.u32.u16 	%r223, %rs380;
	and.b32  	%r224, %r223, 255;
	add.s32 	%r225, %r179, %r224;
	ld.shared.u8 	%rs339, [%r225];
	ld.shared.u8 	%rs340, [_ZZ9AES_CTR_2PcS_jS_S_S_S_E11ExpandedKey+160];
	xor.b16  	%rs411, %rs324, %rs340;
	ld.shared.u8 	%rs341, [_ZZ9AES_CTR_2PcS_jS_S_S_S_E11ExpandedKey+161];
	xor.b16  	%rs410, %rs329, %rs341;
	ld.shared.u8 	%rs342, [_ZZ9AES_CTR_2PcS_jS_S_S_S_E11ExpandedKey+162];
	xor.b16  	%rs409, %rs334, %rs342;
	ld.shared.u8 	%rs343, [_ZZ9AES_CTR_2PcS_jS_S_S_S_E11ExpandedKey+163];
	xor.b16  	%rs408, %rs339, %rs343;
	ld.shared.u8 	%rs344, [_ZZ9AES_CTR_2PcS_jS_S_S_S_E11ExpandedKey+164];
	xor.b16  	%rs407, %rs328, %rs344;
	ld.shared.u8 	%rs345, [_ZZ9AES_CTR_2PcS_jS_S_S_S_E11ExpandedKey+165];
	xor.b16  	%rs406, %rs333, %rs345;
	ld.shared.u8 	%rs346, [_ZZ9AES_CTR_2PcS_jS_S_S_S_E11ExpandedKey+166];
	xor.b16  	%rs405, %rs338, %rs346;
	ld.shared.u8 	%rs347, [_ZZ9AES_CTR_2PcS_jS_S_S_S_E11ExpandedKey+167];
	xor.b16  	%rs404, %rs327, %rs347;
	ld.shared.u8 	%rs348, [_ZZ9AES_CTR_2PcS_jS_S_S_S_E11ExpandedKey+168];
	xor.b16  	%rs403, %rs332, %rs348;
	ld.shared.u8 	%rs349, [_ZZ9AES_CTR_2PcS_jS_S_S_S_E11ExpandedKey+169];
	xor.b16  	%rs402, %rs337, %rs349;
	ld.shared.u8 	%rs350, [_ZZ9AES_CTR_2PcS_jS_S_S_S_E11ExpandedKey+170];
	xor.b16  	%rs401, %rs326, %rs350;
	ld.shared.u8 	%rs351, [_ZZ9AES_CTR_2PcS_jS_S_S_S_E11ExpandedKey+171];
	xor.b16  	%rs400, %rs331, %rs351;
	ld.shared.u8 	%rs352, [_ZZ9AES_CTR_2PcS_jS_S_S_S_E11ExpandedKey+172];
	xor.b16  	%rs399, %rs336, %rs352;
	ld.shared.u8 	%rs353, [_ZZ9AES_CTR_2PcS_jS_S_S_S_E11ExpandedKey+173];
	xor.b16  	%rs398, %rs325, %rs353;
	ld.shared.u8 	%rs354, [_ZZ9AES_CTR_2PcS_jS_S_S_S_E11ExpandedKey+174];
	xor.b16  	%rs397, %rs330, %rs354;
	ld.shared.u8 	%rs355, [_ZZ9AES_CTR_2PcS_jS_S_S_S_E11ExpandedKey+175];
	xor.b16  	%rs396, %rs335, %rs355;
$L__BB3_17:
	ld.param.u32 	%r234, [_Z9AES_CTR_2PcS_jS_S_S_S__param_2];
	mov.u32 	%r226, %ntid.x;
	mov.u32 	%r227, %ctaid.x;
	mov.u32 	%r228, %tid.x;
	mad.lo.s32 	%r229, %r226, %r227, %r228;
	shl.b32 	%r230, %r229, 4;
	add.s32 	%r231, %r230, 16;
	setp.gt.u32 	%p11, %r231, %r234;
	bar.sync 	0;
	@%p11 bra 	$L__BB3_19;
	st.global.u8 	[%rd17], %rs411;
	st.global.u8 	[%rd17+1], %rs410;
	st.global.u8 	[%rd17+2], %rs409;
	st.global.u8 	[%rd17+3], %rs408;
	st.global.u8 	[%rd17+4], %rs407;
	st.global.u8 	[%rd17+5], %rs406;
	st.global.u8 	[%rd17+6], %rs405;
	st.global.u8 	[%rd17+7], %rs404;
	st.global.u8 	[%rd17+8], %rs403;
	st.global.u8 	[%rd17+9], %rs402;
	st.global.u8 	[%rd17+10], %rs401;
	st.global.u8 	[%rd17+11], %rs400;
	st.global.u8 	[%rd17+12], %rs399;
	st.global.u8 	[%rd17+13], %rs398;
	st.global.u8 	[%rd17+14], %rs397;
	st.global.u8 	[%rd17+15], %rs396;
$L__BB3_19:
	ret;

}


// ===== COMPILED SASS (sm_100) =====

	.target	sm_100

	.elftype	@"ET_EXEC"


//--------------------- .note.nv.tkinfo           --------------------------
	.section	.note.nv.tkinfo,"",@"SHT_NOTE"
	.sectionflags	@"SHF_NOTE_NV_TKINFO"
	.tkinfo
        /*0018*/ 	.word	0x00000002
        /*0030*/ 	.string	""
        /*0030*/ 	.string	"ptxas"
        /*0030*/ 	.string	"Cuda compilation tools, release 13.0, V13.0.88"
        /*0030*/ 	.string	"Build cuda_13.0.r13.0/compiler.36424714_0"
        /*0030*/ 	.string	"-arch sm_100 -m 64 "



//--------------------- .note.nv.cuinfo           --------------------------
	.section	.note.nv.cuinfo,"",@"SHT_NOTE"
	.sectionflags	@"SHF_NOTE_NV_CUINFO"
        /*0018*/ 	.short	0x0002
        /*001a*/ 	.short	0x0064
        /*001c*/ 	.short	0x0082
	.zero		2


//--------------------- .nv.info                  --------------------------
	.section	.nv.info,"",@"SHT_CUDA_INFO"
	.align	4


	//----- nvinfo : EIATTR_REGCOUNT
	.align		4
        /*0000*/ 	.byte	0x04, 0x2f
        /*0002*/ 	.short	(.L_1 - .L_0)
	.align		4
.L_0:
        /*0004*/ 	.word	index@(_Z21AES_private_sharedlutPcS_jS_S_S_S_)
        /*0008*/ 	.word	0x00000020


	//----- nvinfo : EIATTR_FRAME_SIZE
	.align		4
.L_1:
        /*000c*/ 	.byte	0x04, 0x11
        /*000e*/ 	.short	(.L_3 - .L_2)
	.align		4
.L_2:
        /*0010*/ 	.word	index@(_Z21AES_private_sharedlutPcS_jS_S_S_S_)
        /*0014*/ 	.word	0x00000000


	//----- nvinfo : EIATTR_REGCOUNT
	.align		4
.L_3:
        /*0018*/ 	.byte	0x04, 0x2f
        /*001a*/ 	.short	(.L_5 - .L_4)
	.align		4
.L_4:
        /*001c*/ 	.word	index@(_Z7AES_CTRPcS_jS_S_S_S_j)
        /*0020*/ 	.word	0x00000030


	//----- nvinfo : EIATTR_FRAME_SIZE
	.align		4
.L_5:
        /*0024*/ 	.byte	0x04, 0x11
        /*0026*/ 	.short	(.L_7 - .L_6)
	.align		4
.L_6:
        /*0028*/ 	.word	index@(_Z7AES_CTRPcS_jS_S_S_S_j)
        /*002c*/ 	.word	0x00000000


	//----- nvinfo : EIATTR_REGCOUNT
	.align		4
.L_7:
        /*0030*/ 	.byte	0x04, 0x2f
        /*0032*/ 	.short	(.L_9 - .L_8)
	.align		4
.L_8:
        /*0034*/ 	.word	index@(_Z12AES_CTR_backPcS_jS_S_S_S_j)
        /*0038*/ 	.word	0x00000020


	//----- nvinfo : EIATTR_FRAME_SIZE
	.align		4
.L_9:
        /*003c*/ 	.byte	0x04, 0x11
        /*003e*/ 	.short	(.L_11 - .L_10)
	.align		4
.L_10:
        /*0040*/ 	.word	index@(_Z12AES_CTR_backPcS_jS_S_S_S_j)
        /*0044*/ 	.word	0x00000000


	//----- nvinfo : EIATTR_REGCOUNT
	.align		4
.L_11:
        /*0048*/ 	.byte	0x04, 0x2f
        /*004a*/ 	.short	(.L_13 - .L_12)
	.align		4
.L_12:
        /*004c*/ 	.word	index@(_Z9AES_CTR_2PcS_jS_S_S_S_)
        /*0050*/ 	.word	0x00000020


	//----- nvinfo : EIATTR_FRAME_SIZE
	.align		4
.L_13:
        /*0054*/ 	.byte	0x04, 0x11
        /*0056*/ 	.short	(.L_15 - .L_14)
	.align		4
.L_14:
        /*0058*/ 	.word	index@(_Z9AES_CTR_2PcS_jS_S_S_S_)
        /*005c*/ 	.word	0x00000000


	//----- nvinfo : EIATTR_MIN_STACK_SIZE
	.align		4
.L_15:
        /*0060*/ 	.byte	0x04, 0x12
        /*0062*/ 	.short	(.L_17 - .L_16)
	.align		4
.L_16:
        /*0064*/ 	.word	index@(_Z9AES_CTR_2PcS_jS_S_S_S_)
        /*0068*/ 	.word	0x00000000


	//----- nvinfo : EIATTR_MIN_STACK_SIZE
	.align		4
.L_17:
        /*006c*/ 	.byte	0x04, 0x12
        /*006e*/ 	.short	(.L_19 - .L_18)
	.align		4
.L_18:
        /*0070*/ 	.word	index@(_Z12AES_CTR_backPcS_jS_S_S_S_j)
        /*0074*/ 	.word	0x00000000


	//----- nvinfo : EIATTR_MIN_STACK_SIZE
	.align		4
.L_19:
        /*0078*/ 	.byte	0x04, 0x12
        /*007a*/ 	.short	(.L_21 - .L_20)
	.align		4
.L_20:
        /*007c*/ 	.word	index@(_Z7AES_CTRPcS_jS_S_S_S_j)
        /*0080*/ 	.word	0x00000000


	//----- nvinfo : EIATTR_MIN_STACK_SIZE
	.align		4
.L_21:
        /*0084*/ 	.byte	0x04, 0x12
        /*0086*/ 	.short	(.L_23 - .L_22)
	.align		4
.L_22:
        /*0088*/ 	.word	index@(_Z21AES_private_sharedlutPcS_jS_S_S_S_)
        /*008c*/ 	.word	0x00000000
.L_23:


//--------------------- .nv.compat                --------------------------
	.section	.nv.compat,"",@"SHT_CUDA_COMPAT_INFO"
	.align	4
        /*0000*/ 	.byte	0x02, 0x09, 0x00, 0x00, 0x02, 0x02, 0x01, 0x00, 0x02, 0x05, 0x05, 0x00, 0x03, 0x07, 0x01, 0x01
        /*0010*/ 	.byte	0x02, 0x03, 0x00, 0x00, 0x02, 0x06, 0x01, 0x00, 0x04, 0x0b, 0x08, 0x00, 0x09, 0x00, 0x00, 0x00
        /*0020*/ 	.byte	0x00, 0x00, 0x00, 0x00


//--------------------- .nv.info._Z9AES_CTR_2PcS_jS_S_S_S_ --------------------------
	.section	.nv.info._Z9AES_CTR_2PcS_jS_S_S_S_,"",@"SHT_CUDA_INFO"
	.sectionflags	@""
	.align	4


	//----- nvinfo : EIATTR_CUDA_API_VERSION
	.align		4
        /*0000*/ 	.byte	0x04, 0x37
        /*0002*/ 	.short	(.L_25 - .L_24)
.L_24:
        /*0004*/ 	.word	0x00000082


	//----- nvinfo : EIATTR_KPARAM_INFO
	.align		4
.L_25:
        /*0008*/ 	.byte	0x04, 0x17
        /*000a*/ 	.short	(.L_27 - .L_26)
.L_26:
        /*000c*/ 	.word	0x00000000
        /*0010*/ 	.short	0x0006
        /*0012*/ 	.short	0x0030
        /*0014*/ 	.byte	0x00, 0xf5, 0x21, 0x00


	//----- nvinfo : EIATTR_KPARAM_INFO
	.align		4
.L_27:
        /*0018*/ 	.byte	0x04, 0x17
        /*001a*/ 	.short	(.L_29 - .L_28)
.L_28:
        /*001c*/ 	.word	0x00000000
        /*0020*/ 	.short	0x0005
        /*0022*/ 	.short	0x0028
        /*0024*/ 	.byte	0x00, 0xf5, 0x21, 0x00


	//----- nvinfo : EIATTR_KPARAM_INFO
	.align		4
.L_29:
        /*0028*/ 	.byte	0x04, 0x17
        /*002a*/ 	.short	(.L_31 - .L_30)
.L_30:
        /*002c*/ 	.word	0x00000000
        /*0030*/ 	.short	0x0004
        /*0032*/ 	.short	0x0020
        /*0034*/ 	.byte	0x00, 0xf5, 0x21, 0x00


	//----- nvinfo : EIATTR_KPARAM_INFO
	.align		4
.L_31:
        /*0038*/ 	.byte	0x04, 0x17
        /*003a*/ 	.short	(.L_33 - .L_32)
.L_32:
        /*003c*/ 	.word	0x00000000
        /*0040*/ 	.short	0x0003
        /*0042*/ 	.short	0x0018
        /*0044*/ 	.byte	0x00, 0xf5, 0x21, 0x00


	//----- nvinfo : EIATTR_KPARAM_INFO
	.align		4
.L_33:
        /*0048*/ 	.byte	0x04, 0x17
        /*004a*/ 	.short	(.L_35 - .L_34)
.L_34:
        /*004c*/ 	.word	0x00000000
        /*0050*/ 	.short	0x0002
        /*0052*/ 	.short	0x0010
        /*0054*/ 	.byte	0x00, 0xf0, 0x11, 0x00


	//----- nvinfo : EIATTR_KPARAM_INFO
	.align		4
.L_35:
        /*0058*/ 	.byte	0x04, 0x17
        /*005a*/ 	.short	(.L_37 - .L_36)
.L_36:
        /*005c*/ 	.word	0x00000000
        /*0060*/ 	.short	0x0001
        /*0062*/ 	.short	0x0008
        /*0064*/ 	.byte	0x00, 0xf5, 0x21, 0x00


	//----- nvinfo : EIATTR_KPARAM_INFO
	.align		4
.L_37:
        /*0068*/ 	.byte	0x04, 0x17
        /*006a*/ 	.short	(.L_39 - .L_38)
.L_38:
        /*006c*/ 	.word	0x00000000
        /*0070*/ 	.short	0x0000
        /*0072*/ 	.short	0x0000
        /*0074*/ 	.byte	0x00, 0xf5, 0x21, 0x00


	//----- nvinfo : EIATTR_SPARSE_MMA_MASK
	.align		4
.L_39:
        /*0078*/ 	.byte	0x03, 0x50
        /*007a*/ 	.short	0x0000


	//----- nvinfo : EIATTR_MAXREG_COUNT
	.align		4
        /*007c*/ 	.byte	0x03, 0x1b
        /*007e*/ 	.short	0x00ff


	//----- nvinfo : EIATTR_NUM_BARRIERS
	.align		4
        /*0080*/ 	.byte	0x02, 0x4c
        /*0082*/ 	.byte	0x01
	.zero		1


	//----- nvinfo : EIATTR_MERCURY_ISA_VERSION
	.align		4
        /*0084*/ 	.byte	0x03, 0x5f
        /*0086*/ 	.short	0x0101


	//----- nvinfo : EIATTR_VRC_CTA_INIT_COUNT
	.align		4
        /*0088*/ 	.byte	0x02, 0x4a
	.zero		1
	.zero		1


	//----- nvinfo : EIATTR_EXIT_INSTR_OFFSETS
	.align		4
        /*008c*/ 	.byte	0x04, 0x1c
        /*008e*/ 	.short	(.L_41 - .L_40)


	//   ....[0]....
.L_40:
        /*0090*/ 	.word	0x00002590


	//   ....[1]....
        /*0094*/ 	.word	0x000026a0


	//----- nvinfo : EIATTR_CRS_STACK_SIZE
	.align		4
.L_41:
        /*0098*/ 	.byte	0x04, 0x1e
        /*009a*/ 	.short	(.L_43 - .L_42)
.L_42:
        /*009c*/ 	.word	0x00000000


	//----- nvinfo : EIATTR_CBANK_PARAM_SIZE
	.align		4
.L_43:
        /*00a0*/ 	.byte	0x03, 0x19
        /*00a2*/ 	.short	0x0038


	//----- nvinfo : EIATTR_PARAM_CBANK
	.align		4
        /*00a4*/ 	.byte	0x04, 0x0a
        /*00a6*/ 	.short	(.L_45 - .L_44)
	.align		4
.L_44:
        /*00a8*/ 	.word	index@(.nv.constant0._Z9AES_CTR_2PcS_jS_S_S_S_)
        /*00ac*/ 	.short	0x0380
        /*00ae*/ 	.short	0x0038


	//----- nvinfo : EIATTR_SW_WAR
	.align		4
.L_45:
        /*00b0*/ 	.byte	0x04, 0x36
        /*00b2*/ 	.short	(.L_47 - .L_46)
.L_46:
        /*00b4*/ 	.word	0x00000008
.L_47:


//--------------------- .nv.info._Z12AES_CTR_backPcS_jS_S_S_S_j --------------------------
	.section	.nv.info._Z12AES_CTR_backPcS_jS_S_S_S_j,"",@"SHT_CUDA_INFO"
	.sectionflags	@""
	.align	4


	//----- nvinfo : EIATTR_CUDA_API_VERSION
	.align		4
        /*0000*/ 	.byte	0x04, 0x37
        /*0002*/ 	.short	(.L_49 - .L_48)
.L_48:
        /*0004*/ 	.word	0x00000082


	//----- nvinfo : EIATTR_KPARAM_INFO
	.align		4
.L_49:
        /*0008*/ 	.byte	0x04, 0x17
        /*000a*/ 	.short	(.L_51 - .L_50)
.L_50:
        /*000c*/ 	.word	0x00000000
        /*0010*/ 	.short	0x0007
        /*0012*/ 	.short	0x0038
        /*0014*/ 	.byte	0x00, 0xf0, 0x11, 0x00


	//----- nvinfo : EIATTR_KPARAM_INFO
	.align		4
.L_51:
        /*0018*/ 	.byte	0x04, 0x17
        /*001a*/ 	.short	(.L_53 - .L_52)
.L_52:
        /*001c*/ 	.word	0x00000000
        /*0020*/ 	.short	0x0006
        /*0022*/ 	.short	0x0030
        /*0024*/ 	.byte	0x00, 0xf5, 0x21, 0x00


	//----- nvinfo : EIATTR_KPARAM_INFO
	.align		4
.L_53:
        /*0028*/ 	.byte	0x04, 0x17
        /*002a*/ 	.short	(.L_55 - .L_54)
.L_54:
        /*002c*/ 	.word	0x00000000
        /*0030*/ 	.short	0x0005
        /*0032*/ 	.short	0x0028
        /*0034*/ 	.byte	0x00, 0xf5, 0x21, 0x00


	//----- nvinfo : EIATTR_KPARAM_INFO
	.align		4
.L_55:
        /*0038*/ 	.byte	0x04, 0x17
        /*003a*/ 	.short	(.L_57 - .L_56)
.L_56:
        /*003c*/ 	.word	0x00000000
        /*0040*/ 	.short	0x0004
        /*0042*/ 	.short	0x0020
        /*0044*/ 	.byte	0x00, 0xf5, 0x21, 0x00


	//----- nvinfo : EIATTR_KPARAM_INFO
	.align		4
.L_57:
        /*0048*/ 	.byte	0x04, 0x17
        /*004a*/ 	.short	(.L_59 - .L_58)
.L_58:
        /*004c*/ 	.word	0x00000000
        /*0050*/ 	.short	0x0003
        /*0052*/ 	.short	0x0018
        /*0054*/ 	.byte	0x00, 0xf5, 0x21, 0x00


	//----- nvinfo : EIATTR_KPARAM_INFO
	.align		4
.L_59:
        /*0058*/ 	.byte	0x04, 0x17
        /*005a*/ 	.short	(.L_61 - .L_60)
.L_60:
        /*005c*/ 	.word	0x00000000
        /*0060*/ 	.short	0x0002
        /*0062*/ 	.short	0x0010
        /*0064*/ 	.byte	0x00, 0xf0, 0x11, 0x00


	//----- nvinfo : EIATTR_KPARAM_INFO
	.align		4
.L_61:
        /*0068*/ 	.byte	0x04, 0x17
        /*006a*/ 	.short	(.L_63 - .L_62)
.L_62:
        /*006c*/ 	.word	0x00000000
        /*0070*/ 	.short	0x0001
        /*0072*/ 	.short	0x0008
        /*0074*/ 	.byte	0x00, 0xf5, 0x21, 0x00


	//----- nvinfo : EIATTR_KPARAM_INFO
	.align		4
.L_63:
        /*0078*/ 	.byte	0x04, 0x17
        /*007a*/ 	.short	(.L_65 - .L_64)
.L_64:
        /*007c*/ 	.word	0x00000000
        /*0080*/ 	.short	0x0000
        /*0082*/ 	.short	0x0000
        /*0084*/ 	.byte	0x00, 0xf5, 0x21, 0x00


	//----- nvinfo : EIATTR_SPARSE_MMA_MASK
	.align		4
.L_65:
        /*0088*/ 	.byte	0x03, 0x50
        /*008a*/ 	.short	0x0000


	//----- nvinfo : EIATTR_MAXREG_COUNT
	.align		4
        /*008c*/ 	.byte	0x03, 0x1b
        /*008e*/ 	.short	0x00ff


	//----- nvinfo : EIATTR_NUM_BARRIERS
	.align		4
        /*0090*/ 	.byte	0x02, 0x4c
        /*0092*/ 	.byte	0x01
	.zero		1


	//----- nvinfo : EIATTR_MERCURY_ISA_VERSION
	.align		4
        /*0094*/ 	.byte	0x03, 0x5f
        /*0096*/ 	.short	0x0101


	//----- nvinfo : EIATTR_VRC_CTA_INIT_COUNT
	.align		4
        /*0098*/ 	.byte	0x02, 0x4a
	.zero		1
	.zero		1


	//----- nvinfo : EIATTR_EXIT_INSTR_OFFSETS
	.align		4
        /*009c*/ 	.byte	0x04, 0x1c
        /*009e*/ 	.short	(.L_67 - .L_66)


	//   ....[0]....
.L_66:
        /*00a0*/ 	.word	0x00002750


	//----- nvinfo : EIATTR_CRS_STACK_SIZE
	.align		4
.L_67:
        /*00a4*/ 	.byte	0x04, 0x1e
        /*00a6*/ 	.short	(.L_69 - .L_68)
.L_68:
        /*00a8*/ 	.word	0x00000000


	//----- nvinfo : EIATTR_CBANK_PARAM_SIZE
	.align		4
.L_69:
        /*00ac*/ 	.byte	0x03, 0x19
        /*00ae*/ 	.short	0x003c


	//----- nvinfo : EIATTR_PARAM_CBANK
	.align		4
        /*00b0*/ 	.byte	0x04, 0x0a
        /*00b2*/ 	.short	(.L_71 - .L_70)
	.align		4
.L_70:
        /*00b4*/ 	.word	index@(.nv.constant0._Z12AES_CTR_backPcS_jS_S_S_S_j)
        /*00b8*/ 	.short	0x0380
        /*00ba*/ 	.short	0x003c


	//----- nvinfo : EIATTR_SW_WAR
	.align		4
.L_71:
        /*00bc*/ 	.byte	0x04, 0x36
        /*00be*/ 	.short	(.L_73 - .L_72)
.L_72:
        /*00c0*/ 	.word	0x00000008
.L_73:


//--------------------- .nv.info._Z7AES_CTRPcS_jS_S_S_S_j --------------------------
	.section	.nv.info._Z7AES_CTRPcS_jS_S_S_S_j,"",@"SHT_CUDA_INFO"
	.sectionflags	@""
	.align	4


	//----- nvinfo : EIATTR_CUDA_API_VERSION
	.align		4
        /*0000*/ 	.byte	0x04, 0x37
        /*0002*/ 	.short	(.L_75 - .L_74)
.L_74:
        /*0004*/ 	.word	0x00000082


	//----- nvinfo : EIATTR_KPARAM_INFO
	.align		4
.L_75:
        /*0008*/ 	.byte	0x04, 0x17
        /*000a*/ 	.short	(.L_77 - .L_76)
.L_76:
        /*000c*/ 	.word	0x00000000
        /*0010*/ 	.short	0x0007
        /*0012*/ 	.short	0x0038
        /*0014*/ 	.byte	0x00, 0xf0, 0x11, 0x00


	//----- nvinfo : EIATTR_KPARAM_INFO
	.align		4
.L_77:
        /*0018*/ 	.byte	0x04, 0x17
        /*001a*/ 	.short	(.L_79 - .L_78)
.L_78:
        /*001c*/ 	.word	0x00000000
        /*0020*/ 	.short	0x0006
        /*0022*/ 	.short	0x0030
        /*0024*/ 	.byte	0x00, 0xf5, 0x21, 0x00


	//----- nvinfo : EIATTR_KPARAM_INFO
	.align		4
.L_79:
        /*0028*/ 	.byte	0x04, 0x17
        /*002a*/ 	.short	(.L_81 - .L_80)
.L_80:
        /*002c*/ 	.word	0x00000000
        /*0030*/ 	.short	0x0005
        /*0032*/ 	.short	0x0028
        /*0034*/ 	.byte	0x00, 0xf5, 0x21, 0x00


	//----- nvinfo : EIATTR_KPARAM_INFO
	.align		4
.L_81:
        /*0038*/ 	.byte	0x04, 0x17
        /*003a*/ 	.short	(.L_83 - .L_82)
.L_82:
        /*003c*/ 	.word	0x00000000
        /*0040*/ 	.short	0x0004
        /*0042*/ 	.short	0x0020
        /*0044*/ 	.byte	0x00, 0xf5, 0x21, 0x00


	//----- nvinfo : EIATTR_KPARAM_INFO
	.align		4
.L_83:
        /*0048*/ 	.byte	0x04, 0x17
        /*004a*/ 	.short	(.L_85 - .L_84)
.L_84:
        /*004c*/ 	.word	0x00000000
        /*0050*/ 	.short	0x0003
        /*0052*/ 	.short	0x0018
        /*0054*/ 	.byte	0x00, 0xf5, 0x21, 0x00


	//----- nvinfo : EIATTR_KPARAM_INFO
	.align		4
.L_85:
        /*0058*/ 	.byte	0x04, 0x17
        /*005a*/ 	.short	(.L_87 - .L_86)
.L_86:
        /*005c*/ 	.word	0x00000000
        /*0060*/ 	.short	0x0002
        /*0062*/ 	.short	0x0010
        /*0064*/ 	.byte	0x00, 0xf0, 0x11, 0x00


	//----- nvinfo : EIATTR_KPARAM_INFO
	.align		4
.L_87:
        /*0068*/ 	.byte	0x04, 0x17
        /*006a*/ 	.short	(.L_89 - .L_88)
.L_88:
        /*006c*/ 	.word	0x00000000
        /*0070*/ 	.short	0x0001
        /*0072*/ 	.short	0x0008
        /*0074*/ 	.byte	0x00, 0xf5, 0x21, 0x00


	//----- nvinfo : EIATTR_KPARAM_INFO
	.align		4
.L_89:
        /*0078*/ 	.byte	0x04, 0x17
        /*007a*/ 	.short	(.L_91 - .L_90)
.L_90:
        /*007c*/ 	.word	0x00000000
        /*0080*/ 	.short	0x0000
        /*0082*/ 	.short	0x0000
        /*0084*/ 	.byte	0x00, 0xf5, 0x21, 0x00


	//----- nvinfo : EIATTR_SPARSE_MMA_MASK
	.align		4
.L_91:
        /*0088*/ 	.byte	0x03, 0x50
        /*008a*/ 	.short	0x0000


	//----- nvinfo : EIATTR_MAXREG_COUNT
	.align		4
        /*008c*/ 	.byte	0x03, 0x1b
        /*008e*/ 	.short	0x00ff


	//----- nvinfo : EIATTR_NUM_BARRIERS
	.align		4
        /*0090*/ 	.byte	0x02, 0x4c
        /*0092*/ 	.byte	0x01
	.zero		1


	//----- nvinfo : EIATTR_MERCURY_ISA_VERSION
	.align		4
        /*0094*/ 	.byte	0x03, 0x5f
        /*0096*/ 	.short	0x0101


	//----- nvinfo : EIATTR_VRC_CTA_INIT_COUNT
	.align		4
        /*0098*/ 	.byte	0x02, 0x4a
	.zero		1
	.zero		1


	//----- nvinfo : EIATTR_EXIT_INSTR_OFFSETS
	.align		4
        /*009c*/ 	.byte	0x04, 0x1c
        /*009e*/ 	.short	(.L_93 - .L_92)


	//   ....[0]....
.L_92:
        /*00a0*/ 	.word	0x00002760


	//   ....[1]....
        /*00a4*/ 	.word	0x000029f0


	//----- nvinfo : EIATTR_CRS_STACK_SIZE
	.align		4
.L_93:
        /*00a8*/ 	.byte	0x04, 0x1e
        /*00aa*/ 	.short	(.L_95 - .L_94)
.L_94:
        /*00ac*/ 	.word	0x00000000


	//----- nvinfo : EIATTR_CBANK_PARAM_SIZE
	.align		4
.L_95:
        /*00b0*/ 	.byte	0x03, 0x19
        /*00b2*/ 	.short	0x003c


	//----- nvinfo : EIATTR_PARAM_CBANK
	.align		4
        /*00b4*/ 	.byte	0x04, 0x0a
        /*00b6*/ 	.short	(.L_97 - .L_96)
	.align		4
.L_96:
        /*00b8*/ 	.word	index@(.nv.constant0._Z7AES_CTRPcS_jS_S_S_S_j)
        /*00bc*/ 	.short	0x0380
        /*00be*/ 	.short	0x003c


	//----- nvinfo : EIATTR_SW_WAR
	.align		4
.L_97:
        /*00c0*/ 	.byte	0x04, 0x36
        /*00c2*/ 	.short	(.L_99 - .L_98)
.L_98:
        /*00c4*/ 	.word	0x00000008
.L_99:


//--------------------- .nv.info._Z21AES_private_sharedlutPcS_jS_S_S_S_ --------------------------
	.section	.nv.info._Z21AES_private_sharedlutPcS_jS_S_S_S_,"",@"SHT_CUDA_INFO"
	.sectionflags	@""
	.align	4


	//----- nvinfo : EIATTR_CUDA_API_VERSION
	.align		4
        /*0000*/ 	.byte	0x04, 0x37
        /*0002*/ 	.short	(.L_101 - .L_100)
.L_100:
        /*0004*/ 	.word	0x00000082


	//----- nvinfo : EIATTR_KPARAM_INFO
	.align		4
.L_101:
        /*0008*/ 	.byte	0x04, 0x17
        /*000a*/ 	.short	(.L_103 - .L_102)
.L_102:
        /*000c*/ 	.word	0x00000000
        /*0010*/ 	.short	0x0006
        /*0012*/ 	.short	0x0030
        /*0014*/ 	.byte	0x00, 0xf5, 0x21, 0x00


	//----- nvinfo : EIATTR_KPARAM_INFO
	.align		4
.L_103:
        /*0018*/ 	.byte	0x04, 0x17
        /*001a*/ 	.short	(.L_105 - .L_104)
.L_104:
        /*001c*/ 	.word	0x00000000
        /*0020*/ 	.short	0x0005
        /*0022*/ 	.short	0x0028
        /*0024*/ 	.byte	0x00, 0xf5, 0x21, 0x00


	//----- nvinfo : EIATTR_KPARAM_INFO
	.align		4
.L_105:
        /*0028*/ 	.byte	0x04, 0x17
        /*002a*/ 	.short	(.L_107 - .L_106)
.L_106:
        /*002c*/ 	.word	0x00000000
        /*0030*/ 	.short	0x0004
        /*0032*/ 	.short	0x0020
        /*0034*/ 	.byte	0x00, 0xf5, 0x21, 0x00


	//----- nvinfo : EIATTR_KPARAM_INFO
	.align		4
.L_107:
        /*0038*/ 	.byte	0x04, 0x17
        /*003a*/ 	.short	(.L_109 - .L_108)
.L_108:
        /*003c*/ 	.word	0x00000000
        /*0040*/ 	.short	0x0003
        /*0042*/ 	.short	0x0018
        /*0044*/ 	.byte	0x00, 0xf5, 0x21, 0x00


	//----- nvinfo : EIATTR_KPARAM_INFO
	.align		4
.L_109:
        /*0048*/ 	.byte	0x04, 0x17
        /*004a*/ 	.short	(.L_111 - .L_110)
.L_110:
        /*004c*/ 	.word	0x00000000
        /*0050*/ 	.short	0x0002
        /*0052*/ 	.short	0x0010
        /*0054*/ 	.byte	0x00, 0xf0, 0x11, 0x00


	//----- nvinfo : EIATTR_KPARAM_INFO
	.align		4
.L_111:
        /*0058*/ 	.byte	0x04, 0x17
        /*005a*/ 	.short	(.L_113 - .L_112)
.L_112:
        /*005c*/ 	.word	0x00000000
        /*0060*/ 	.short	0x0001
        /*0062*/ 	.short	0x0008
        /*0064*/ 	.byte	0x00, 0xf5, 0x21, 0x00


	//----- nvinfo : EIATTR_KPARAM_INFO
	.align		4
.L_113:
        /*0068*/ 	.byte	0x04, 0x17
        /*006a*/ 	.short	(.L_115 - .L_114)
.L_114:
        /*006c*/ 	.word	0x00000000
        /*0070*/ 	.short	0x0000
        /*0072*/ 	.short	0x0000
        /*0074*/ 	.byte	0x00, 0xf5, 0x21, 0x00


	//----- nvinfo : EIATTR_SPARSE_MMA_MASK
	.align		4
.L_115:
        /*0078*/ 	.byte	0x03, 0x50
        /*007a*/ 	.short	0x0000


	//----- nvinfo : EIATTR_MAXREG_COUNT
	.align		4
        /*007c*/ 	.byte	0x03, 0x1b
        /*007e*/ 	.short	0x00ff


	//----- nvinfo : EIATTR_NUM_BARRIERS
	.align		4
        /*0080*/ 	.byte	0x02, 0x4c
        /*0082*/ 	.byte	0x01
	.zero		1


	//----- nvinfo : EIATTR_MERCURY_ISA_VERSION
	.align		4
        /*0084*/ 	.byte	0x03, 0x5f
        /*0086*/ 	.short	0x0101


	//----- nvinfo : EIATTR_VRC_CTA_INIT_COUNT
	.align		4
        /*0088*/ 	.byte	0x02, 0x4a
	.zero		1
	.zero		1


	//----- nvinfo : EIATTR_EXIT_INSTR_OFFSETS
	.align		4
        /*008c*/ 	.byte	0x04, 0x1c
        /*008e*/ 	.short	(.L_117 - .L_116)


	//   ....[0]....
.L_116:
        /*0090*/ 	.word	0x00002590


	//   ....[1]....
        /*0094*/ 	.word	0x000026a0


	//----- nvinfo : EIATTR_CRS_STACK_SIZE
	.align		4
.L_117:
        /*0098*/ 	.byte	0x04, 0x1e
        /*009a*/ 	.short	(.L_119 - .L_118)
.L_118:
        /*009c*/ 	.word	0x00000000


	//----- nvinfo : EIATTR_CBANK_PARAM_SIZE
	.align		4
.L_119:
        /*00a0*/ 	.byte	0x03, 0x19
        /*00a2*/ 	.short	0x0038


	//----- nvinfo : EIATTR_PARAM_CBANK
	.align		4
        /*00a4*/ 	.byte	0x04, 0x0a
        /*00a6*/ 	.short	(.L_121 - .L_120)
	.align		4
.L_120:
        /*00a8*/ 	.word	index@(.nv.constant0._Z21AES_private_sharedlutPcS_jS_S_S_S_)
        /*00ac*/ 	.short	0x0380
        /*00ae*/ 	.short	0x0038


	//----- nvinfo : EIATTR_SW_WAR
	.align		4
.L_121:
        /*00b0*/ 	.byte	0x04, 0x36
        /*00b2*/ 	.short	(.L_123 - .L_122)
.L_122:
        /*00b4*/ 	.word	0x00000008
.L_123:


//--------------------- .nv.callgraph             --------------------------
	.section	.nv.callgraph,"",@"SHT_CUDA_CALLGRAPH"
	.align	4
	.sectionentsize	8
	.align		4
        /*0000*/ 	.word	0x00000000
	.align		4
        /*0004*/ 	.word	0xffffffff
	.align		4
        /*0008*/ 	.word	0x00000000
	.align		4
        /*000c*/ 	.word	0xfffffffe
	.align		4
        /*0010*/ 	.word	0x00000000
	.align		4
        /*0014*/ 	.word	0xfffffffd
	.align		4
        /*0018*/ 	.word	0x00000000
	.align		4
        /*001c*/ 	.word	0xfffffffc


//--------------------- .text._Z9AES_CTR_2PcS_jS_S_S_S_ --------------------------
	.section	.text._Z9AES_CTR_2PcS_jS_S_S_S_,"ax",@progbits
	.align	128
        .global         _Z9AES_CTR_2PcS_jS_S_S_S_
        .type           _Z9AES_CTR_2PcS_jS_S_S_S_,@function
        .size           _Z9AES_CTR_2PcS_jS_S_S_S_,(.L_x_54 - _Z9AES_CTR_2PcS_jS_S_S_S_)
        .other          _Z9AES_CTR_2PcS_jS_S_S_S_,@"STO_CUDA_ENTRY STV_DEFAULT"
_Z9AES_CTR_2PcS_jS_S_S_S_:
.text._Z9AES_CTR_2PcS_jS_S_S_S_:
[----:B------:R-:W-:Y:S01]  /*0000*/  LDC R1, c[0x0][0x37c] ;  /* 0x0000df00ff017b82 */ /* 0x000fe20000000800 */
[----:B------:R-:W0:Y:S01]  /*0010*/  S2R R0, SR_TID.X ;  /* 0x0000000000007919 */ /* 0x000e220000002100 */
[----:B------:R-:W1:Y:S01]  /*0020*/  LDCU UR4, c[0x0][0x360] ;  /* 0x00006c00ff0477ac */ /* 0x000e620008000800 */
[----:B------:R-:W-:Y:S01]  /*0030*/  BSSY.RECONVERGENT B0, `(.L_x_0) ;  /* 0x00000df000007945 */ /* 0x000fe20003800200 */
[----:B------:R-:W0:Y:S01]  /*0040*/  S2R R3, SR_CTAID.X ;  /* 0x0000000000037919 */ /* 0x000e220000002500 */
[----:B------:R-:W2:Y:S01]  /*0050*/  LDCU.64 UR22, c[0x0][0x358] ;  /* 0x00006b00ff1677ac */ /* 0x000ea20008000a00 */
[----:B-1----:R-:W-:Y:S02]  /*0060*/  UISETP.GT.U32.AND UP0, UPT, UR4, 0xff, UPT ;  /* 0x000000ff0400788c */ /* 0x002fe4000bf04070 */
[----:B0-----:R-:W-:-:S07]  /*0070*/  IMAD R8, R3, UR4, R0 ;  /* 0x0000000403087c24 */ /* 0x001fce000f8e0200 */
[----:B--2---:R-:W-:Y:S05]  /*0080*/  BRA.U UP0, `(.L_x_1) ;  /* 0x0000000900ec7547 */ /* 0x004fea000b800000 */
[----:B------:R-:W-:-:S13]  /*0090*/  ISETP.NE.AND P0, PT, R0, RZ, PT ;  /* 0x000000ff0000720c */ /* 0x000fda0003f05270 */
[----:B------:R-:W-:Y:S05]  /*00a0*/  @P0 BRA `(.L_x_2) ;  /* 0x0000000c005c0947 */ /* 0x000fea0003800000 */
[----:B------:R-:W0:Y:S08]  /*00b0*/  LDC.64 R10, c[0x0][0x398] ;  /* 0x0000e600ff0a7b82 */ /* 0x000e300000000a00 */
[----:B------:R-:W1:Y:S08]  /*00c0*/  LDC.64 R2, c[0x0][0x3a0] ;  /* 0x0000e800ff027b82 */ /* 0x000e700000000a00 */
[----:B------:R-:W2:Y:S08]  /*00d0*/  S2UR UR8, SR_CgaCtaId ;  /* 0x00000000000879c3 */ /* 0x000eb00000008800 */
[----:B------:R-:W3:Y:S01]  /*00e0*/  LDC.64 R4, c[0x0][0x3a8] ;  /* 0x0000ea00ff047b82 */ /* 0x000ee20000000a00 */
[----:B0-----:R-:W4:Y:S01]  /*00f0*/  LDG.E.U8 R20, desc[UR22][R10.64] ;  /* 0x000000160a147981 */ /* 0x001f22000c1e1100 */
[----:B------:R-:W-:Y:S01]  /*0100*/  UMOV UR4, 0x400 ;  /* 0x0000040000047882 */ /* 0x000fe20000000000 */
[----:B------:R-:W0:Y:S02]  /*0110*/  LDCU.128 UR16, c[0x0][0x3a0] ;  /* 0x00007400ff1077ac */ /* 0x000e240008000c00 */
[----:B------:R-:W5:Y:S01]  /*0120*/  LDG.E.U8 R21, desc[UR22][R10.64+0x1] ;  /* 0x000001160a157981 */ /* 0x000f62000c1e1100 */
[----:B------:R-:W0:Y:S03]  /*0130*/  LDCU.64 UR6, c[0x0][0x398] ;  /* 0x00007300ff0677ac */ /* 0x000e260008000a00 */
[----:B------:R-:W5:Y:S01]  /*0140*/  LDG.E.U8 R22, desc[UR22][R10.64+0x2] ;  /* 0x000002160a167981 */ /* 0x000f62000c1e1100 */
[----:B------:R-:W0:Y:S01]  /*0150*/  LDC.64 R6, c[0x0][0x3b0] ;  /* 0x0000ec00ff067b82 */ /* 0x000e220000000a00 */
[----:B------:R-:W5:Y:S02]  /*0160*/  LDCU.64 UR20, c[0x0][0x3b0] ;  /* 0x00007600ff1477ac */ /* 0x000f640008000a00 */
[----:B------:R-:W5:Y:S04]  /*0170*/  LDG.E.U8 R28, desc[UR22][R10.64+0x3] ;  /* 0x000003160a1c7981 */ /* 0x000f68000c1e1100 */
[----:B------:R-:W5:Y:S04]  /*0180*/  LDG.E.U8 R18, desc[UR22][R10.64+0x4] ;  /* 0x000004160a127981 */ /* 0x000f68000c1e1100 */
[----:B------:R-:W5:Y:S04]  /*0190*/  LDG.E.U8 R13, desc[UR22][R10.64+0x7] ;  /* 0x000007160a0d7981 */ /* 0x000f68000c1e1100 */
[----:B-1----:R-:W5:Y:S01]  /*01a0*/  LDG.E.U8 R12, desc[UR22][R2.64] ;  /* 0x00000016020c7981 */ /* 0x002f62000c1e1100 */
[----:B--2---:R-:W-:-:S03]  /*01b0*/  ULEA UR5, UR8, UR4, 0x18 ;  /* 0x0000000408057291 */ /* 0x004fc6000f8ec0ff */
[----:B------:R-:W2:Y:S04]  /*01c0*/  LDG.E.U8 R19, desc[UR22][R10.64+0x5] ;  /* 0x000005160a137981 */ /* 0x000ea8000c1e1100 */
        /* <DEDUP_REMOVED lines=8> */
[----:B---3--:R-:W3:Y:S04]  /*0250*/  LDG.E.U8 R26, desc[UR22][R4.64] ;  /* 0x00000016041a7981 */ /* 0x008ee8000c1e1100 */
[----:B------:R-:W3:Y:S04]  /*0260*/  LDG.E.U8 R25, desc[UR22][R4.64+0x1] ;  /* 0x0000011604197981 */ /* 0x000ee8000c1e1100 */
[----:B------:R-:W3:Y:S04]  /*0270*/  LDG.E.U8 R24, desc[UR22][R4.64+0x2] ;  /* 0x0000021604187981 */ /* 0x000ee8000c1e1100 */
[----:B------:R-:W3:Y:S04]  /*0280*/  LDG.E.U8 R23, desc[UR22][R4.64+0x3] ;  /* 0x0000031604177981 */ /* 0x000ee8000c1e1100 */
[----:B0-----:R-:W3:Y:S04]  /*0290*/  LDG.E.U8 R2, desc[UR22][R6.64+0x1] ;  /* 0x0000011606027981 */ /* 0x001ee8000c1e1100 */
[----:B------:R-:W3:Y:S04]  /*02a0*/  LDG.E.U8 R3, desc[UR22][R6.64+0x2] ;  /* 0x0000021606037981 */ /* 0x000ee8000c1e1100 */
[----:B------:R-:W3:Y:S04]  /*02b0*/  LDG.E.U8 R29, desc[UR22][R6.64] ;  /* 0x00000016061d7981 */ /* 0x000ee8000c1e1100 */
[----:B----4-:R-:W-:Y:S04]  /*02c0*/  STS.U8 [UR5], R20 ;  /* 0x00000014ff007988 */ /* 0x010fe80008000005 */
[----:B-----5:R-:W-:Y:S04]  /*02d0*/  STS.U8 [UR5+0x1], R21 ;  /* 0x00000115ff007988 */ /* 0x020fe80008000005 */
[----:B------:R0:W-:Y:S04]  /*02e0*/  STS.U8 [UR5+0x2], R22 ;  /* 0x00000216ff007988 */ /* 0x0001e80008000005 */
[----:B------:R1:W-:Y:S04]  /*02f0*/  STS.U8 [UR5+0x3], R28 ;  /* 0x0000031cff007988 */ /* 0x0003e80008000005 */
[----:B0-----:R-:W4:Y:S04]  /*0300*/  LDG.E.U8 R22, desc[UR22][R4.64+0x4] ;  /* 0x0000041604167981 */ /* 0x001f28000c1e1100 */
[----:B------:R-:W5:Y:S04]  /*0310*/  LDG.E.U8 R21, desc[UR22][R4.64+0x5] ;  /* 0x0000051604157981 */ /* 0x000f68000c1e1100 */
[----:B------:R-:W5:Y:S04]  /*0320*/  LDG.E.U8 R20, desc[UR22][R4.64+0x6] ;  /* 0x0000061604147981 */ /* 0x000f68000c1e1100 */
[----:B-1----:R-:W5:Y:S04]  /*0330*/  LDG.E.U8 R28, desc[UR22][R4.64+0x7] ;  /* 0x00000716041c7981 */ /* 0x002f68000c1e1100 */
[----:B------:R-:W-:Y:S04]  /*0340*/  STS.U8 [UR5+0x4], R18 ;  /* 0x00000412ff007988 */ /* 0x000fe80008000005 */
[----:B------:R0:W-:Y:S04]  /*0350*/  STS.U8 [UR5+0x7], R13 ;  /* 0x0000070dff007988 */ /* 0x0001e80008000005 */
[----:B------:R-:W5:Y:S04]  /*0360*/  LDG.E.U8 R4, desc[UR22][R6.64+0x4] ;  /* 0x0000041606047981 */ /* 0x000f68000c1e1100 */
[----:B------:R-:W5:Y:S04]  /*0370*/  LDG.E.U8 R5, desc[UR22][R6.64+0x5] ;  /* 0x0000051606057981 */ /* 0x000f68000c1e1100 */
[----:B------:R1:W-:Y:S04]  /*0380*/  STS.U8 [UR5+0x100], R12 ;  /* 0x0001000cff007988 */ /* 0x0003e80008000005 */
[----:B0-----:R-:W5:Y:S04]  /*0390*/  LDG.E.U8 R13, desc[UR22][R6.64+0x3] ;  /* 0x00000316060d7981 */ /* 0x001f68000c1e1100 */
[----:B------:R-:W5:Y:S04]  /*03a0*/  LDG.E.U8 R18, desc[UR22][R6.64+0x6] ;  /* 0x0000061606127981 */ /* 0x000f68000c1e1100 */
[----:B-1----:R0:W5:Y:S01]  /*03b0*/  LDG.E.U8 R12, desc[UR22][R6.64+0x7] ;  /* 0x00000716060c7981 */ /* 0x002162000c1e1100 */
[----:B------:R-:W-:-:S02]  /*03c0*/  UIADD3 UR13, UP0, UPT, UR16, 0x3, URZ ;  /* 0x00000003100d7890 */ /* 0x000fc4000ff1e0ff */
[----:B------:R-:W-:Y:S02]  /*03d0*/  UIADD3 UR11, UP1, UPT, UR18, 0x3, URZ ;  /* 0x00000003120b7890 */ /* 0x000fe4000ff3e0ff */
[----:B------:R-:W-:Y:S02]  /*03e0*/  UIADD3 UR13, UP2, UPT, UR13, 0x8, URZ ;  /* 0x000000080d0d7890 */ /* 0x000fe4000ff5e0ff */
[----:B------:R-:W-:Y:S02]  /*03f0*/  UIADD3 UR11, UP3, UPT, UR11, 0x8, URZ ;  /* 0x000000080b0b7890 */ /* 0x000fe4000ff7e0ff */
[----:B------:R-:W-:Y:S02]  /*0400*/  UIADD3.X UR14, UPT, UPT, URZ, URZ, UR17, UP2, UP0 ;  /* 0x000000ffff0e7290 */ /* 0x000fe400097e0411 */
[----:B------:R-:W-:Y:S02]  /*0410*/  UIADD3.X UR12, UPT, UPT, URZ, URZ, UR19, UP3, UP1 ;  /* 0x000000ffff0c7290 */ /* 0x000fe40009fe2413 */
[----:B------:R-:W-:-:S02]  /*0420*/  UIADD3 UR15, UP0, UPT, UR6, 0x3, URZ ;  /* 0x00000003060f7890 */ /* 0x000fc4000ff1e0ff */
[----:B------:R-:W-:Y:S02]  /*0430*/  UIADD3 UR9, UP1, UPT, UR20, 0x3, URZ ;  /* 0x0000000314097890 */ /* 0x000fe4000ff3e0ff */
[----:B------:R-:W-:Y:S02]  /*0440*/  UIADD3 UR15, UP2, UPT, UR15, 0x8, URZ ;  /* 0x000000080f0f7890 */ /* 0x000fe4000ff5e0ff */
[----:B------:R-:W-:Y:S02]  /*0450*/  UIADD3 UR9, UP3, UPT, UR9, 0x8, URZ ;  /* 0x0000000809097890 */ /* 0x000fe4000ff7e0ff */
[----:B------:R-:W-:Y:S02]  /*0460*/  UIADD3.X UR16, UPT, UPT, URZ, URZ, UR7, UP2, UP0 ;  /* 0x000000ffff107290 */ /* 0x000fe400097e0407 */
[----:B------:R-:W-:Y:S02]  /*0470*/  UIADD3.X UR10, UPT, UPT, URZ, URZ, UR21, UP3, UP1 ;  /* 0x000000ffff0a7290 */ /* 0x000fe40009fe2415 */
[----:B------:R-:W-:-:S02]  /*0480*/  UIADD3 UR6, UPT, UPT, UR4, 0x100, URZ ;  /* 0x0000010004067890 */ /* 0x000fc4000fffe0ff */
[----:B------:R-:W-:Y:S02]  /*0490*/  UIADD3 UR7, UPT, UPT, UR4, 0x200, URZ ;  /* 0x0000020004077890 */ /* 0x000fe4000fffe0ff */
[----:B------:R-:W-:Y:S01]  /*04a0*/  UIADD3 UR4, UPT, UPT, UR4, 0x300, URZ ;  /* 0x0000030004047890 */ /* 0x000fe2000fffe0ff */
[----:B--2---:R1:W-:Y:S01]  /*04b0*/  STS.U8 [UR5+0x102], R10 ;  /* 0x0001020aff007988 */ /* 0x0043e20008000005 */
[----:B------:R-:W-:Y:S01]  /*04c0*/  ULEA UR6, UR8, UR6, 0x18 ;  /* 0x0000000608067291 */ /* 0x000fe2000f8ec0ff */
[----:B0-----:R-:W-:Y:S01]  /*04d0*/  IMAD.U32 R6, RZ, RZ, UR9 ;  /* 0x00000009ff067e24 */ /* 0x001fe2000f8e00ff */
[----:B------:R-:W-:Y:S01]  /*04e0*/  ULEA UR7, UR8, UR7, 0x18 ;  /* 0x0000000708077291 */ /* 0x000fe2000f8ec0ff */
[----:B------:R0:W-:Y:S01]  /*04f0*/  STS.U8 [UR5+0x103], R11 ;  /* 0x0001030bff007988 */ /* 0x0001e20008000005 */
[----:B------:R-:W-:Y:S01]  /*0500*/  ULEA UR4, UR8, UR4, 0x18 ;  /* 0x0000000408047291 */ /* 0x000fe2000f8ec0ff */
[----:B------:R-:W-:Y:S02]  /*0510*/  IMAD.U32 R7, RZ, RZ, UR10 ;  /* 0x0000000aff077e24 */ /* 0x000fe4000f8e00ff */
[----:B---3--:R2:W-:Y:S01]  /*0520*/  STS.U8 [UR5+0x301], R2 ;  /* 0x00030102ff007988 */ /* 0x0085e20008000005 */
[----:B-1----:R-:W-:-:S03]  /*0530*/  IMAD.U32 R10, RZ, RZ, UR15 ;  /* 0x0000000fff0a7e24 */ /* 0x002fc6000f8e00ff */
[----:B------:R1:W-:Y:S01]  /*0540*/  STS.U8 [UR5+0x302], R3 ;  /* 0x00030203ff007988 */ /* 0x0003e20008000005 */
[----:B0-----:R-:W-:Y:S02]  /*0550*/  IMAD.U32 R11, RZ, RZ, UR16 ;  /* 0x00000010ff0b7e24 */ /* 0x001fe4000f8e00ff */
[----:B--2---:R-:W-:Y:S01]  /*0560*/  IMAD.U32 R2, RZ, RZ, UR13 ;  /* 0x0000000dff027e24 */ /* 0x004fe2000f8e00ff */
[----:B------:R-:W-:Y:S01]  /*0570*/  STS.U8 [UR5+0x5], R19 ;  /* 0x00000513ff007988 */ /* 0x000fe20008000005 */
[----:B-1----:R-:W-:-:S03]  /*0580*/  IMAD.U32 R3, RZ, RZ, UR14 ;  /* 0x0000000eff037e24 */ /* 0x002fc6000f8e00ff */
[----:B------:R-:W-:Y:S01]  /*0590*/  STS.U8 [UR5+0x6], R17 ;  /* 0x00000611ff007988 */ /* 0x000fe20008000005 */
[----:B------:R-:W-:Y:S02]  /*05a0*/  UIADD3 UR6, UPT, UPT, UR6, 0xb, URZ ;  /* 0x0000000b06067890 */ /* 0x000fe4000fffe0ff */
[----:B------:R-:W-:Y:S01]  /*05b0*/  UIADD3 UR7, UPT, UPT, UR7, 0xb, URZ ;  /* 0x0000000b07077890 */ /* 0x000fe2000fffe0ff */
[----:B------:R-:W-:Y:S01]  /*05c0*/  STS.U8 [UR5+0x101], R9 ;  /* 0x00010109ff007988 */ /* 0x000fe20008000005 */
[----:B------:R-:W-:Y:S01]  /*05d0*/  UIADD3 UR4, UPT, UPT, UR4, 0xb, URZ ;  /* 0x0000000b04047890 */ /* 0x000fe2000fffe0ff */
[----:B------:R-:W-:Y:S02]  /*05e0*/  UMOV UR8, 0xf ;  /* 0x0000000f00087882 */ /* 0x000fe40000000000 */
[----:B------:R-:W-:Y:S04]  /*05f0*/  STS.U8 [UR5+0x104], R16 ;  /* 0x00010410ff007988 */ /* 0x000fe80008000005 */
        /* <DEDUP_REMOVED lines=8> */
[----:B----4-:R-:W-:Y:S04]  /*0680*/  STS.U8 [UR5+0x204], R22 ;  /* 0x00020416ff007988 */ /* 0x010fe80008000005 */
[----:B-----5:R-:W-:Y:S04]  /*0690*/  STS.U8 [UR5+0x205], R21 ;  /* 0x00020515ff007988 */ /* 0x020fe80008000005 */
[----:B------:R-:W-:Y:S04]  /*06a0*/  STS.U8 [UR5+0x206], R20 ;  /* 0x00020614ff007988 */ /* 0x000fe80008000005 */
[----:B------:R-:W-:Y:S04]  /*06b0*/  STS.U8 [UR5+0x207], R28 ;  /* 0x0002071cff007988 */ /* 0x000fe80008000005 */
[----:B------:R0:W-:Y:S04]  /*06c0*/  STS.U8 [UR5+0x304], R4 ;  /* 0x00030404ff007988 */ /* 0x0001e80008000005 */
[----:B------:R1:W-:Y:S01]  /*06d0*/  STS.U8 [UR5+0x305], R5 ;  /* 0x00030505ff007988 */ /* 0x0003e20008000005 */
[----:B0-----:R-:W-:-:S02]  /*06e0*/  IMAD.U32 R4, RZ, RZ, UR11 ;  /* 0x0000000bff047e24 */ /* 0x001fc4000f8e00ff */
[----:B-1----:R-:W-:Y:S01]  /*06f0*/  IMAD.U32 R5, RZ, RZ, UR12 ;  /* 0x0000000cff057e24 */ /* 0x002fe2000f8e00ff */
[----:B------:R0:W-:Y:S04]  /*0700*/  STS.U8 [UR5+0x303], R13 ;  /* 0x0003030dff007988 */ /* 0x0001e80008000005 */
[----:B------:R0:W-:Y:S04]  /*0710*/  STS.U8 [UR5+0x306], R18 ;  /* 0x00030612ff007988 */ /* 0x0001e80008000005 */
[----:B------:R0:W-:Y:S01]  /*0720*/  STS.U8 [UR5+0x307], R12 ;  /* 0x0003070cff007988 */ /* 0x0001e20008000005 */
[----:B------:R-:W-:-:S12]  /*0730*/  UIADD3 UR5, UPT, UPT, UR5, 0xb, URZ ;  /* 0x0000000b05057890 */ /* 0x000fd8000fffe0ff */
.L_x_3:
[----:B-1----:R-:W2:Y:S04]  /*0740*/  LDG.E.U8 R26, desc[UR22][R10.64+-0x3] ;  /* 0xfffffd160a1a7981 */ /* 0x002ea8000c1e1100 */
[----:B------:R-:W3:Y:S04]  /*0750*/  LDG.E.U8 R9, desc[UR22][R2.64+-0x3] ;  /* 0xfffffd1602097981 */ /* 0x000ee8000c1e1100 */
[----:B0-----:R-:W4:Y:S04]  /*0760*/  LDG.E.U8 R12, desc[UR22][R4.64+-0x3] ;  /* 0xfffffd16040c7981 */ /* 0x001f28000c1e1100 */
[----:B------:R-:W5:Y:S04]  /*0770*/  LDG.E.U8 R13, desc[UR22][R6.64+-0x3] ;  /* 0xfffffd16060d7981 */ /* 0x000f68000c1e1100 */
        /* <DEDUP_REMOVED lines=12> */
[----:B--2---:R-:W-:Y:S04]  /*0840*/  STS.U8 [UR5+-0x3], R26 ;  /* 0xfffffd1aff007988 */ /* 0x004fe80008000005 */
[----:B---3--:R0:W-:Y:S04]  /*0850*/  STS.U8 [UR6+-0x3], R9 ;  /* 0xfffffd09ff007988 */ /* 0x0081e80008000006 */
[----:B----4-:R1:W-:Y:S04]  /*0860*/  STS.U8 [UR7+-0x3], R12 ;  /* 0xfffffd0cff007988 */ /* 0x0103e80008000007 */
[----:B0-----:R-:W2:Y:S04]  /*0870*/  LDG.E.U8 R9, desc[UR22][R10.64+0x1] ;  /* 0x000001160a097981 */ /* 0x001ea8000c1e1100 */
[----:B-----5:R0:W-:Y:S04]  /*0880*/  STS.U8 [UR4+-0x3], R13 ;  /* 0xfffffd0dff007988 */ /* 0x0201e80008000004 */
[----:B-1----:R-:W3:Y:S04]  /*0890*/  LDG.E.U8 R12, desc[UR22][R2.64+0x1] ;  /* 0x00000116020c7981 */ /* 0x002ee8000c1e1100 */
[----:B------:R1:W-:Y:S04]  /*08a0*/  STS.U8 [UR5+-0x2], R14 ;  /* 0xfffffe0eff007988 */ /* 0x0003e80008000005 */
[----:B0-----:R-:W4:Y:S04]  /*08b0*/  LDG.E.U8 R13, desc[UR22][R4.64+0x1] ;  /* 0x00000116040d7981 */ /* 0x001f28000c1e1100 */
[----:B------:R0:W-:Y:S04]  /*08c0*/  STS.U8 [UR6+-0x2], R15 ;  /* 0xfffffe0fff007988 */ /* 0x0001e80008000006 */
[----:B-1----:R-:W5:Y:S04]  /*08d0*/  LDG.E.U8 R14, desc[UR22][R6.64+0x1] ;  /* 0x00000116060e7981 */ /* 0x002f68000c1e1100 */
[----:B------:R1:W-:Y:S04]  /*08e0*/  STS.U8 [UR7+-0x2], R16 ;  /* 0xfffffe10ff007988 */ /* 0x0003e80008000007 */
[----:B0-----:R-:W5:Y:S04]  /*08f0*/  LDG.E.U8 R15, desc[UR22][R10.64+0x2] ;  /* 0x000002160a0f7981 */ /* 0x001f68000c1e1100 */
        /* <DEDUP_REMOVED lines=10> */
[----:B------:R1:W-:Y:S04]  /*09a0*/  STS.U8 [UR5], R22 ;  /* 0x00000016ff007988 */ /* 0x0003e80008000005 */
[----:B0-----:R-:W5:Y:S04]  /*09b0*/  LDG.E.U8 R21, desc[UR22][R4.64+0x3] ;  /* 0x0000031604157981 */ /* 0x001f68000c1e1100 */
[----:B------:R0:W-:Y:S04]  /*09c0*/  STS.U8 [UR6], R23 ;  /* 0x00000017ff007988 */ /* 0x0001e80008000006 */
[----:B-1----:R-:W5:Y:S04]  /*09d0*/  LDG.E.U8 R22, desc[UR22][R6.64+0x3] ;  /* 0x0000031606167981 */ /* 0x002f68000c1e1100 */
[----:B------:R1:W-:Y:S04]  /*09e0*/  STS.U8 [UR7], R24 ;  /* 0x00000018ff007988 */ /* 0x0003e80008000007 */
[----:B0-----:R0:W5:Y:S04]  /*09f0*/  LDG.E.U8 R23, desc[UR22][R10.64+0x4] ;  /* 0x000004160a177981 */ /* 0x001168000c1e1100 */
[----:B------:R0:W-:Y:S04]  /*0a00*/  STS.U8 [UR4], R25 ;  /* 0x00000019ff007988 */ /* 0x0001e80008000004 */
[----:B-1----:R1:W5:Y:S04]  /*0a10*/  LDG.E.U8 R24, desc[UR22][R2.64+0x4] ;  /* 0x0000041602187981 */ /* 0x002368000c1e1100 */
[----:B0-----:R0:W5:Y:S04]  /*0a20*/  LDG.E.U8 R25, desc[UR22][R4.64+0x4] ;  /* 0x0000041604197981 */ /* 0x001168000c1e1100 */
[----:B------:R0:W5:Y:S01]  /*0a30*/  LDG.E.U8 R26, desc[UR22][R6.64+0x4] ;  /* 0x00000416061a7981 */ /* 0x000162000c1e1100 */
[----:B------:R-:W-:-:S04]  /*0a40*/  UIADD3 UR8, UPT, UPT, UR8, 0x8, URZ ;  /* 0x0000000808087890 */ /* 0x000fc8000fffe0ff */
[----:B------:R-:W-:Y:S01]  /*0a50*/  UISETP.NE.AND UP0, UPT, UR8, 0x107, UPT ;  /* 0x000001070800788c */ /* 0x000fe2000bf05270 */
[----:B------:R-:W-:Y:S02]  /*0a60*/  IADD3 R10, P0, PT, R10, 0x8, RZ ;  /* 0x000000080a0a7810 */ /* 0x000fe40007f1e0ff */
[----:B-1----:R-:W-:Y:S02]  /*0a70*/  IADD3 R2, P1, PT, R2, 0x8, RZ ;  /* 0x0000000802027810 */ /* 0x002fe40007f3e0ff */
[----:B0-----:R-:W-:Y:S02]  /*0a80*/  IADD3 R4, P2, PT, R4, 0x8, RZ ;  /* 0x0000000804047810 */ /* 0x001fe40007f5e0ff */
[----:B------:R-:W-:Y:S01]  /*0a90*/  IADD3 R6, P3, PT, R6, 0x8, RZ ;  /* 0x0000000806067810 */ /* 0x000fe20007f7e0ff */
[----:B------:R-:W-:Y:S02]  /*0aa0*/  IMAD.X R11, RZ, RZ, R11, P0 ;  /* 0x000000ffff0b7224 */ /* 0x000fe400000e060b */
[----:B------:R-:W-:-:S02]  /*0ab0*/  IMAD.X R3, RZ, RZ, R3, P1 ;  /* 0x000000ffff037224 */ /* 0x000fc400008e0603 */
[----:B------:R-:W-:Y:S02]  /*0ac0*/  IMAD.X R5, RZ, RZ, R5, P2 ;  /* 0x000000ffff057224 */ /* 0x000fe400010e0605 */
[----:B------:R-:W-:Y:S01]  /*0ad0*/  IMAD.X R7, RZ, RZ, R7, P3 ;  /* 0x000000ffff077224 */ /* 0x000fe200018e0607 */
[----:B--2---:R1:W-:Y:S04]  /*0ae0*/  STS.U8 [UR5+0x1], R9 ;  /* 0x00000109ff007988 */ /* 0x0043e80008000005 */
[----:B---3--:R1:W-:Y:S04]  /*0af0*/  STS.U8 [UR6+0x1], R12 ;  /* 0x0000010cff007988 */ /* 0x0083e80008000006 */
[----:B----4-:R1:W-:Y:S04]  /*0b00*/  STS.U8 [UR7+0x1], R13 ;  /* 0x0000010dff007988 */ /* 0x0103e80008000007 */
[----:B-----5:R1:W-:Y:S04]  /*0b10*/  STS.U8 [UR4+0x1], R14 ;  /* 0x0000010eff007988 */ /* 0x0203e80008000004 */
[----:B------:R1:W-:Y:S04]  /*0b20*/  STS.U8 [UR5+0x2], R15 ;  /* 0x0000020fff007988 */ /* 0x0003e80008000005 */
[----:B------:R1:W-:Y:S04]  /*0b30*/  STS.U8 [UR6+0x2], R16 ;  /* 0x00000210ff007988 */ /* 0x0003e80008000006 */
[----:B------:R1:W-:Y:S04]  /*0b40*/  STS.U8 [UR7+0x2], R17 ;  /* 0x00000211ff007988 */ /* 0x0003e80008000007 */
[----:B------:R1:W-:Y:S04]  /*0b50*/  STS.U8 [UR4+0x2], R18 ;  /* 0x00000212ff007988 */ /* 0x0003e80008000004 */
[----:B------:R1:W-:Y:S04]  /*0b60*/  STS.U8 [UR5+0x3], R19 ;  /* 0x00000313ff007988 */ /* 0x0003e80008000005 */
[----:B------:R1:W-:Y:S04]  /*0b70*/  STS.U8 [UR6+0x3], R20 ;  /* 0x00000314ff007988 */ /* 0x0003e80008000006 */
[----:B------:R1:W-:Y:S04]  /*0b80*/  STS.U8 [UR7+0x3], R21 ;  /* 0x00000315ff007988 */ /* 0x0003e80008000007 */
[----:B------:R1:W-:Y:S04]  /*0b90*/  STS.U8 [UR4+0x3], R22 ;  /* 0x00000316ff007988 */ /* 0x0003e80008000004 */
[----:B------:R1:W-:Y:S01]  /*0ba0*/  STS.U8 [UR5+0x4], R23 ;  /* 0x00000417ff007988 */ /* 0x0003e20008000005 */
[----:B------:R-:W-:-:S03]  /*0bb0*/  UIADD3 UR5, UPT, UPT, UR5, 0x8, URZ ;  /* 0x0000000805057890 */ /* 0x000fc6000fffe0ff */
[----:B------:R1:W-:Y:S01]  /*0bc0*/  STS.U8 [UR6+0x4], R24 ;  /* 0x00000418ff007988 */ /* 0x0003e20008000006 */
[----:B------:R-:W-:-:S03]  /*0bd0*/  UIADD3 UR6, UPT, UPT, UR6, 0x8, URZ ;  /* 0x0000000806067890 */ /* 0x000fc6000fffe0ff */
[----:B------:R1:W-:Y:S01]  /*0be0*/  STS.U8 [UR7+0x4], R25 ;  /* 0x00000419ff007988 */ /* 0x0003e20008000007 */
[----:B------:R-:W-:-:S03]  /*0bf0*/  UIADD3 UR7, UPT, UPT, UR7, 0x8, URZ ;  /* 0x0000000807077890 */ /* 0x000fc6000fffe0ff */
[----:B------:R1:W-:Y:S01]  /*0c00*/  STS.U8 [UR4+0x4], R26 ;  /* 0x0000041aff007988 */ /* 0x0003e20008000004 */
[----:B------:R-:W-:Y:S01]  /*0c10*/  UIADD3 UR4, UPT, UPT, UR4, 0x8, URZ ;  /* 0x0000000804047890 */ /* 0x000fe2000fffe0ff */
[----:B------:R-:W-:Y:S11]  /*0c20*/  BRA.U UP0, `(.L_x_3) ;  /* 0xfffffff900c47547 */ /* 0x000ff6000b83ffff */
[----:B------:R-:W-:Y:S05]  /*0c30*/  BRA `(.L_x_2) ;  /* 0x0000000000787947 */ /* 0x000fea0003800000 */
.L_x_1:
[----:B------:R-:W-:-:S13]  /*0c40*/  ISETP.GT.U32.AND P0, PT, R0, 0xff, PT ;  /* 0x000000ff0000780c */ /* 0x000fda0003f04070 */
[----:B------:R-:W-:Y:S05]  /*0c50*/  @P0 BRA `(.L_x_2) ;  /* 0x0000000000700947 */ /* 0x000fea0003800000 */
[----:B------:R-:W0:Y:S01]  /*0c60*/  LDCU.64 UR4, c[0x0][0x398] ;  /* 0x00007300ff0477ac */ /* 0x000e220008000a00 */
[----:B------:R-:W1:Y:S01]  /*0c70*/  LDCU.128 UR8, c[0x0][0x3a0] ;  /* 0x00007400ff0877ac */ /* 0x000e620008000c00 */
[----:B------:R-:W2:Y:S01]  /*0c80*/  LDCU.64 UR6, c[0x0][0x3b0] ;  /* 0x00007600ff0677ac */ /* 0x000ea20008000a00 */
[C---:B0-----:R-:W-:Y:S02]  /*0c90*/  IADD3 R2, P0, PT, R0.reuse, UR4, RZ ;  /* 0x0000000400027c10 */ /* 0x041fe4000ff1e0ff */
[----:B-1----:R-:W-:-:S03]  /*0ca0*/  IADD3 R4, P1, PT, R0, UR8, RZ ;  /* 0x0000000800047c10 */ /* 0x002fc6000ff3e0ff */
[----:B------:R-:W-:Y:S01]  /*0cb0*/  IMAD.X R3, RZ, RZ, UR5, P0 ;  /* 0x00000005ff037e24 */ /* 0x000fe200080e06ff */
[C---:B------:R-:W-:Y:S02]  /*0cc0*/  IADD3 R6, P0, PT, R0.reuse, UR10, RZ ;  /* 0x0000000a00067c10 */ /* 0x040fe4000ff1e0ff */
[----:B--2---:R-:W-:Y:S01]  /*0cd0*/  IADD3 R10, P2, PT, R0, UR6, RZ ;  /* 0x00000006000a7c10 */ /* 0x004fe2000ff5e0ff */
[----:B------:R-:W-:Y:S02]  /*0ce0*/  IMAD.X R5, RZ, RZ, UR9, P1 ;  /* 0x00000009ff057e24 */ /* 0x000fe400088e06ff */
[----:B------:R-:W-:Y:S01]  /*0cf0*/  IMAD.X R7, RZ, RZ, UR11, P0 ;  /* 0x0000000bff077e24 */ /* 0x000fe200080e06ff */
[----:B------:R-:W2:Y:S01]  /*0d00*/  LDG.E.U8 R3, desc[UR22][R2.64] ;  /* 0x0000001602037981 */ /* 0x000ea2000c1e1100 */
[----:B------:R-:W-:-:S03]  /*0d10*/  IMAD.X R11, RZ, RZ, UR7, P2 ;  /* 0x00000007ff0b7e24 */ /* 0x000fc600090e06ff */
[----:B------:R-:W3:Y:S04]  /*0d20*/  LDG.E.U8 R5, desc[UR22][R4.64] ;  /* 0x0000001604057981 */ /* 0x000ee8000c1e1100 */
[----:B------:R-:W4:Y:S04]  /*0d30*/  LDG.E.U8 R7, desc[UR22][R6.64] ;  /* 0x0000001606077981 */ /* 0x000f28000c1e1100 */
[----:B------:R-:W5:Y:S01]  /*0d40*/  LDG.E.U8 R11, desc[UR22][R10.64] ;  /* 0x000000160a0b7981 */ /* 0x000f62000c1e1100 */
[----:B------:R-:W0:Y:S01]  /*0d50*/  S2UR UR5, SR_CgaCtaId ;  /* 0x00000000000579c3 */ /* 0x000e220000008800 */
[----:B------:R-:W-:-:S02]  /*0d60*/  UMOV UR4, 0x400 ;  /* 0x0000040000047882 */ /* 0x000fc40000000000 */
[----:B------:R-:W-:Y:S02]  /*0d70*/  UIADD3 UR6, UPT, UPT, UR4, 0x100, URZ ;  /* 0x0000010004067890 */ /* 0x000fe4000fffe0ff */
[----:B------:R-:W-:Y:S02]  /*0d80*/  UIADD3 UR7, UPT, UPT, UR4, 0x200, URZ ;  /* 0x0000020004077890 */ /* 0x000fe4000fffe0ff */
[----:B0-----:R-:W-:Y:S02]  /*0d90*/  ULEA UR8, UR5, UR4, 0x18 ;  /* 0x0000000405087291 */ /* 0x001fe4000f8ec0ff */
[----:B------:R-:W-:Y:S02]  /*0da0*/  UIADD3 UR4, UPT, UPT, UR4, 0x300, URZ ;  /* 0x0000030004047890 */ /* 0x000fe4000fffe0ff */
[----:B------:R-:W-:Y:S02]  /*0db0*/  ULEA UR6, UR5, UR6, 0x18 ;  /* 0x0000000605067291 */ /* 0x000fe4000f8ec0ff */
[----:B------:R-:W-:-:S02]  /*0dc0*/  ULEA UR7, UR5, UR7, 0x18 ;  /* 0x0000000705077291 */ /* 0x000fc4000f8ec0ff */
[----:B------:R-:W-:Y:S01]  /*0dd0*/  ULEA UR4, UR5, UR4, 0x18 ;  /* 0x0000000405047291 */ /* 0x000fe2000f8ec0ff */
[----:B--2---:R0:W-:Y:S04]  /*0de0*/  STS.U8 [R0+UR8], R3 ;  /* 0x0000000300007988 */ /* 0x0041e80008000008 */
[----:B---3--:R0:W-:Y:S04]  /*0df0*/  STS.U8 [R0+UR6], R5 ;  /* 0x0000000500007988 */ /* 0x0081e80008000006 */
[----:B----4-:R0:W-:Y:S04]  /*0e00*/  STS.U8 [R0+UR7], R7 ;  /* 0x0000000700007988 */ /* 0x0101e80008000007 */
[----:B-----5:R0:W-:Y:S02]  /*0e10*/  STS.U8 [R0+UR4], R11 ;  /* 0x0000000b00007988 */ /* 0x0201e40008000004 */
.L_x_2:
[----:B------:R-:W-:Y:S05]  /*0e20*/  BSYNC.RECONVERGENT B0 ;  /* 0x0000000000007941 */ /* 0x000fea0003800200 */
.L_x_0:
[----:B------:R-:W-:Y:S01]  /*0e30*/  BAR.SYNC.DEFER_BLOCKING 0x0 ;  /* 0x0000000000007b1d */ /* 0x000fe20000010000 */
[----:B------:R-:W-:-:S05]  /*0e40*/  ISETP.NE.AND P0, PT, R0, RZ, PT ;  /* 0x000000ff0000720c */ /* 0x000fca0003f05270 */
[----:B------:R-:W-:Y:S08]  /*0e50*/  BSSY.RECONVERGENT B0, `(.L_x_4) ;  /* 0x000005a000007945 */ /* 0x000ff00003800200 */
[----:B------:R-:W-:Y:S05]  /*0e60*/  @P0 BRA `(.L_x_5) ;  /* 0x0000000400600947 */ /* 0x000fea0003800000 */
[----:B0-----:R-:W1:Y:S02]  /*0e70*/  LDC.64 R2, c[0x0][0x388] ;  /* 0x0000e200ff027b82 */ /* 0x001e640000000a00 */
[----:B-1----:R-:W2:Y:S04]  /*0e80*/  LDG.E.U8 R19, desc[UR22][R2.64] ;  /* 0x0000001602137981 */ /* 0x002ea8000c1e1100 */
[----:B------:R-:W3:Y:S04]  /*0e90*/  LDG.E.U8 R7, desc[UR22][R2.64+0x1] ;  /* 0x0000011602077981 */ /* 0x000ee8000c1e1100 */
[----:B------:R-:W4:Y:S04]  /*0ea0*/  LDG.E.U8 R9, desc[UR22][R2.64+0x2] ;  /* 0x0000021602097981 */ /* 0x000f28000c1e1100 */
        /* <DEDUP_REMOVED lines=12> */
[----:B------:R0:W5:Y:S01]  /*0f70*/  LDG.E.U8 R4, desc[UR22][R2.64+0xf] ;  /* 0x00000f1602047981 */ /* 0x000162000c1e1100 */
[----:B------:R-:W1:Y:S01]  /*0f80*/  S2UR UR5, SR_CgaCtaId ;  /* 0x00000000000579c3 */ /* 0x000e620000008800 */
[----:B------:R-:W-:-:S02]  /*0f90*/  UMOV UR4, 0x400 ;  /* 0x0000040000047882 */ /* 0x000fc40000000000 */
[----:B------:R-:W-:Y:S01]  /*0fa0*/  UIADD3 UR6, UPT, UPT, UR4, 0x100, URZ ;  /* 0x0000010004067890 */ /* 0x000fe2000fffe0ff */
[----:B0-----:R-:W-:Y:S01]  /*0fb0*/  IMAD.MOV.U32 R2, RZ, RZ, 0x10 ;  /* 0x00000010ff027424 */ /* 0x001fe200078e00ff */
[----:B-1----:R-:W-:Y:S02]  /*0fc0*/  ULEA UR7, UR5, UR4, 0x18 ;  /* 0x0000000405077291 */ /* 0x002fe4000f8ec0ff */
[----:B------:R-:W-:Y:S02]  /*0fd0*/  UIADD3 UR4, UPT, UPT, UR4, 0x400, URZ ;  /* 0x0000040004047890 */ /* 0x000fe4000fffe0ff */
[----:B------:R-:W-:Y:S02]  /*0fe0*/  ULEA UR6, UR5, UR6, 0x18 ;  /* 0x0000000605067291 */ /* 0x000fe4000f8ec0ff */
[----:B------:R-:W-:-:S03]  /*0ff0*/  ULEA UR4, UR5, UR4, 0x18 ;  /* 0x0000000405047291 */ /* 0x000fc6000f8ec0ff */
        /* <DEDUP_REMOVED lines=15> */
[----:B------:R0:W-:Y:S02]  /*10f0*/  STS.U8 [UR7+0x40f], R4 ;  /* 0x00040f04ff007988 */ /* 0x0001e40008000007 */
.L_x_7:
[----:B------:R-:W-:Y:S01]  /*1100*/  LOP3.LUT P0, RZ, R2, 0x8, RZ, 0xc0, !PT ;  /* 0x0000000802ff7812 */ /* 0x000fe2000780c0ff */
[----:B0-----:R0:W1:Y:S04]  /*1110*/  LDS.U8 R15, [R2+UR4+-0x10] ;  /* 0xfffff004020f7984 */ /* 0x0010680008000000 */
[----:B------:R0:W2:Y:S04]  /*1120*/  LDS.U8 R16, [R2+UR4+-0xf] ;  /* 0xfffff10402107984 */ /* 0x0000a80008000000 */
[----:B------:R0:W3:Y:S04]  /*1130*/  LDS.U8 R17, [R2+UR4+-0xe] ;  /* 0xfffff20402117984 */ /* 0x0000e80008000000 */
[----:B------:R0:W4:Y:S04]  /*1140*/  LDS.U8 R19, [R2+UR4+-0xd] ;  /* 0xfffff30402137984 */ /* 0x0001280008000000 */
[----:B------:R0:W0:Y:S04]  /*1150*/  LDS.U8 R18, [R2+UR4+-0xc] ;  /* 0xfffff40402127984 */ /* 0x0000280008000000 */
[----:B------:R0:W0:Y:S04]  /*1160*/  LDS.U8 R9, [R2+UR4+-0xb] ;  /* 0xfffff50402097984 */ /* 0x0000280008000000 */
[----:B------:R0:W0:Y:S04]  /*1170*/  LDS.U8 R3, [R2+UR4+-0xa] ;  /* 0xfffff60402037984 */ /* 0x0000280008000000 */
[----:B------:R0:W0:Y:S01]  /*1180*/  LDS.U8 R7, [R2+UR4+-0x9] ;  /* 0xfffff70402077984 */ /* 0x0000220008000000 */
[----:B------:R-:W-:Y:S05]  /*1190*/  @P0 BRA `(.L_x_6) ;  /* 0x0000000000380947 */ /* 0x000fea0003800000 */
[----:B------:R-:W-:Y:S02]  /*11a0*/  LOP3.LUT R10, R5, 0xff, RZ, 0xc0, !PT ;  /* 0x000000ff050a7812 */ /* 0x000fe400078ec0ff */
[----:B------:R-:W-:Y:S02]  /*11b0*/  LEA.HI R14, R2, UR7, RZ, 0x1c ;  /* 0x00000007020e7c11 */ /* 0x000fe4000f8fe0ff */
[----:B------:R-:W-:Y:S02]  /*11c0*/  LOP3.LUT R11, R0, 0xff, RZ, 0xc0, !PT ;  /* 0x000000ff000b7812 */ /* 0x000fe400078ec0ff */
[----:B------:R-:W-:Y:S01]  /*11d0*/  LOP3.LUT R12, R4, 0xff, RZ, 0xc0, !PT ;  /* 0x000000ff040c7812 */ /* 0x000fe200078ec0ff */
[----:B------:R-:W-:Y:S01]  /*11e0*/  LDS.U8 R10, [R10+UR6] ;  /* 0x000000060a0a7984 */ /* 0x000fe20008000000 */
[----:B------:R-:W-:-:S03]  /*11f0*/  LOP3.LUT R13, R6, 0xff, RZ, 0xc0, !PT ;  /* 0x000000ff060d7812 */ /* 0x000fc600078ec0ff */
[----:B------:R-:W5:Y:S04]  /*1200*/  LDS.U8 R5, [R14] ;  /* 0x000000000e057984 */ /* 0x000f680000000000 */
[----:B------:R-:W1:Y:S04]  /*1210*/  LDS.U8 R11, [R11+UR6] ;  /* 0x000000060b0b7984 */ /* 0x000e680008000000 */
[----:B------:R-:W2:Y:S04]  /*1220*/  LDS.U8 R12, [R12+UR6] ;  /* 0x000000060c0c7984 */ /* 0x000ea80008000000 */
[----:B------:R-:W3:Y:S01]  /*1230*/  LDS.U8 R13, [R13+UR6] ;  /* 0x000000060d0d7984 */ /* 0x000ee20008000000 */
[----:B-----5:R-:W-:-:S02]  /*1240*/  LOP3.LUT R6, R10, R5, RZ, 0x3c, !PT ;  /* 0x000000050a067212 */ /* 0x020fc400078e3cff */
[----:B-1----:R-:W-:Y:S02]  /*1250*/  PRMT R5, R11, 0x7610, R5 ;  /* 0x000076100b057816 */ /* 0x002fe40000000005 */
[----:B--2---:R-:W-:Y:S02]  /*1260*/  PRMT R0, R12, 0x7610, R0 ;  /* 0x000076100c007816 */ /* 0x004fe40000000000 */
[----:B---3--:R-:W-:-:S07]  /*1270*/  PRMT R4, R13, 0x7610, R4 ;  /* 0x000076100d047816 */ /* 0x008fce0000000004 */
.L_x_6:
[----:B-1----:R-:W-:Y:S02]  /*1280*/  LOP3.LUT R15, R6, R15, RZ, 0x3c, !PT ;  /* 0x0000000f060f7212 */ /* 0x002fe400078e3cff */
[----:B--2---:R-:W-:Y:S02]  /*1290*/  LOP3.LUT R16, R5, R16, RZ, 0x3c, !PT ;  /* 0x0000001005107212 */ /* 0x004fe400078e3cff */
[----:B---3--:R-:W-:Y:S01]  /*12a0*/  LOP3.LUT R17, R0, R17, RZ, 0x3c, !PT ;  /* 0x0000001100117212 */ /* 0x008fe200078e3cff */
[----:B------:R-:W-:Y:S01]  /*12b0*/  STS.U8 [R2+UR4], R15 ;  /* 0x0000000f02007988 */ /* 0x000fe20008000004 */
[----:B----4-:R-:W-:Y:S02]  /*12c0*/  LOP3.LUT R19, R4, R19, RZ, 0x3c, !PT ;  /* 0x0000001304137212 */ /* 0x010fe400078e3cff */
[----:B0-----:R-:W-:Y:S01]  /*12d0*/  LOP3.LUT R11, R15, R18, RZ, 0x3c, !PT ;  /* 0x000000120f0b7212 */ /* 0x001fe200078e3cff */
[----:B------:R-:W-:Y:S01]  /*12e0*/  STS.U8 [R2+UR4+0x1], R16 ;  /* 0x0000011002007988 */ /* 0x000fe20008000004 */
[----:B------:R-:W-:-:S02]  /*12f0*/  LOP3.LUT R9, R16, R9, RZ, 0x3c, !PT ;  /* 0x0000000910097212 */ /* 0x000fc400078e3cff */
[----:B------:R-:W-:Y:S01]  /*1300*/  LOP3.LUT R3, R17, R3, RZ, 0x3c, !PT ;  /* 0x0000000311037212 */ /* 0x000fe200078e3cff */
[----:B------:R-:W-:Y:S01]  /*1310*/  STS.U8 [R2+UR4+0x2], R17 ;  /* 0x0000021102007988 */ /* 0x000fe20008000004 */
[----:B------:R-:W-:Y:S02]  /*1320*/  LOP3.LUT R7, R19, R7, RZ, 0x3c, !PT ;  /* 0x0000000713077212 */ /* 0x000fe400078e3cff */
[----:B------:R-:W-:Y:S01]  /*1330*/  PRMT R6, R11, 0x7610, R6 ;  /* 0x000076100b067816 */ /* 0x000fe20000000006 */
[----:B------:R-:W-:Y:S01]  /*1340*/  STS.U8 [R2+UR4+0x3], R19 ;  /* 0x0000031302007988 */ /* 0x000fe20008000004 */
[----:B------:R-:W-:Y:S02]  /*1350*/  PRMT R5, R9, 0x7610, R5 ;  /* 0x0000761009057816 */ /* 0x000fe40000000005 */
[----:B------:R-:W-:Y:S01]  /*1360*/  PRMT R0, R3, 0x7610, R0 ;  /* 0x0000761003007816 */ /* 0x000fe20000000000 */
[----:B------:R-:W-:Y:S01]  /*1370*/  STS.U8 [R2+UR4+0x4], R11 ;  /* 0x0000040b02007988 */ /* 0x000fe20008000004 */
[----:B------:R-:W-:-:S03]  /*1380*/  PRMT R4, R7, 0x7610, R4 ;  /* 0x0000761007047816 */ /* 0x000fc60000000004 */
[----:B------:R-:W-:Y:S04]  /*1390*/  STS.U8 [R2+UR4+0x5], R9 ;  /* 0x0000050902007988 */ /* 0x000fe80008000004 */
[----:B------:R-:W-:Y:S04]  /*13a0*/  STS.U8 [R2+UR4+0x6], R3 ;  /* 0x0000060302007988 */ /* 0x000fe80008000004 */
[----:B------:R0:W-:Y:S02]  /*13b0*/  STS.U8 [R2+UR4+0x7], R7 ;  /* 0x0000070702007988 */ /* 0x0001e40008000004 */
[----:B0-----:R-:W-:-:S05]  /*13c0*/  VIADD R2, R2, 0x8 ;  /* 0x0000000802027836 */ /* 0x001fca0000000000 */
[----:B------:R-:W-:-:S13]  /*13d0*/  ISETP.GE.U32.AND P0, PT, R2, 0xb0, PT ;  /* 0x000000b00200780c */ /* 0x000fda0003f06070 */
[----:B------:R-:W-:Y:S05]  /*13e0*/  @!P0 BRA `(.L_x_7) ;  /* 0xfffffffc00448947 */ /* 0x000fea000383ffff */
.L_x_5:
[----:B------:R-:W-:Y:S05]  /*13f0*/  BSYNC.RECONVERGENT B0 ;  /* 0x0000000000007941 */ /* 0x000fea0003800200 */
.L_x_4:
[----:B------:R-:W2:Y:S01]  /*1400*/  LDCU UR4, c[0x0][0x390] ;  /* 0x00007200ff0477ac */ /* 0x000ea20008000800 */
[----:B------:R-:W-:Y:S01]  /*1410*/  IMAD.SHL.U32 R8, R8, 0x10, RZ ;  /* 0x0000001008087824 */ /* 0x000fe200078e00ff */
[----:B------:R-:W-:Y:S01]  /*1420*/  BSSY.RECONVERGENT B0, `(.L_x_8) ;  /* 0x0000017000007945 */ /* 0x000fe20003800200 */
[----:B------:R-:W3:Y:S02]  /*1430*/  LDCU.64 UR6, c[0x0][0x380] ;  /* 0x00007000ff0677ac */ /* 0x000ee40008000a00 */
[----:B0-----:R-:W-:-:S05]  /*1440*/  VIADD R0, R8, 0x10 ;  /* 0x0000001008007836 */ /* 0x001fca0000000000 */
[----:B--2---:R-:W-:Y:S02]  /*1450*/  ISETP.GT.U32.AND P0, PT, R0, UR4, PT ;  /* 0x0000000400007c0c */ /* 0x004fe4000bf04070 */
[----:B---3--:R-:W-:-:S04]  /*1460*/  IADD3 R2, P1, PT, R8, UR6, RZ ;  /* 0x0000000608027c10 */ /* 0x008fc8000ff3e0ff */
[----:B------:R-:W-:-:S07]  /*1470*/  LEA.HI.X.SX32 R3, R8, UR7, 0x1, P1 ;  /* 0x0000000708037c11 */ /* 0x000fce00088f0eff */
[----:B------:R-:W-:Y:S05]  /*1480*/  @P0 BRA `(.L_x_9) ;  /* 0x0000000000400947 */ /* 0x000fea0003800000 */
[----:B-1----:R0:W5:Y:S04]  /*1490*/  LDG.E.U8 R12, desc[UR22][R2.64] ;  /* 0x00000016020c7981 */ /* 0x002168000c1e1100 */
[----:B------:R0:W5:Y:S04]  /*14a0*/  LDG.E.U8 R21, desc[UR22][R2.64+0x1] ;  /* 0x0000011602157981 */ /* 0x000168000c1e1100 */
        /* <DEDUP_REMOVED lines=13> */
[----:B------:R0:W5:Y:S02]  /*1580*/  LDG.E.U8 R15, desc[UR22][R2.64+0xf] ;  /* 0x00000f16020f7981 */ /* 0x000164000c1e1100 */
.L_x_9:
[----:B------:R-:W-:Y:S05]  /*1590*/  BSYNC.RECONVERGENT B0 ;  /* 0x0000000000007941 */ /* 0x000fea0003800200 */
.L_x_8:
[----:B------:R-:W-:Y:S06]  /*15a0*/  BAR.SYNC.DEFER_BLOCKING 0x0 ;  /* 0x0000000000007b1d */ /* 0x000fec0000010000 */
[----:B------:R-:W-:Y:S04]  /*15b0*/  BSSY.RECONVERGENT B0, `(.L_x_10) ;  /* 0x00000f5000007945 */ /* 0x000fe80003800200 */
[----:B------:R-:W-:Y:S05]  /*15c0*/  @P0 BRA `(.L_x_11) ;  /* 0x0000000c00cc0947 */ /* 0x000fea0003800000 */
[----:B------:R-:W2:Y:S01]  /*15d0*/  S2UR UR5, SR_CgaCtaId ;  /* 0x00000000000579c3 */ /* 0x000ea20000008800 */
[----:B------:R-:W-:Y:S02]  /*15e0*/  UMOV UR4, 0x400 ;  /* 0x0000040000047882 */ /* 0x000fe40000000000 */
[----:B--2---:R-:W-:-:S09]  /*15f0*/  ULEA UR4, UR5, UR4, 0x18 ;  /* 0x0000000405047291 */ /* 0x004fd2000f8ec0ff */
[----:B------:R-:W2:Y:S04]  /*1600*/  LDS.U8 R4, [UR4+0x407] ;  /* 0x00040704ff047984 */ /* 0x000ea80008000000 */
[----:B-1----:R-:W1:Y:S04]  /*1610*/  LDS.U8 R16, [UR4+0x400] ;  /* 0x00040004ff107984 */ /* 0x002e680008000000 */
[----:B------:R-:W3:Y:S04]  /*1620*/  LDS.U8 R18, [UR4+0x401] ;  /* 0x00040104ff127984 */ /* 0x000ee80008000000 */
[----:B------:R-:W4:Y:S04]  /*1630*/  LDS.U8 R20, [UR4+0x402] ;  /* 0x00040204ff147984 */ /* 0x000f280008000000 */
[----:B------:R-:W0:Y:S04]  /*1640*/  LDS.U8 R14, [UR4+0x404] ;  /* 0x00040404ff0e7984 */ /* 0x000e280008000000 */
[----:B------:R-:W0:Y:S04]  /*1650*/  LDS.U8 R10, [UR4+0x405] ;  /* 0x00040504ff0a7984 */ /* 0x000e280008000000 */
[----:B------:R-:W0:Y:S04]  /*1660*/  LDS.U8 R6, [UR4+0x406] ;  /* 0x00040604ff067984 */ /* 0x000e280008000000 */
[----:B------:R-:W0:Y:S04]  /*1670*/  LDS.U8 R22, [UR4+0x403] ;  /* 0x00040304ff167984 */ /* 0x000e280008000000 */
[----:B------:R-:W0:Y:S01]  /*1680*/  LDS.U8 R24, [UR4+0x40e] ;  /* 0x00040e04ff187984 */ /* 0x000e220008000000 */
[----:B--2--5:R-:W-:-:S03]  /*1690*/  LOP3.LUT R8, R8, R4, RZ, 0x3c, !PT ;  /* 0x0000000408087212 */ /* 0x024fc600078e3cff */
[----:B------:R-:W2:Y:S01]  /*16a0*/  LDS.U8 R4, [UR4+0x408] ;  /* 0x00040804ff047984 */ /* 0x000ea20008000000 */
[----:B-1----:R-:W-:-:S03]  /*16b0*/  LOP3.LUT R12, R12, R16, RZ, 0x3c, !PT ;  /* 0x000000100c0c7212 */ /* 0x002fc600078e3cff */
[----:B------:R-:W1:Y:S01]  /*16c0*/  LDS.U8 R16, [UR4+0x40d] ;  /* 0x00040d04ff107984 */ /* 0x000e620008000000 */
[----:B---3--:R-:W-:-:S03]  /*16d0*/  LOP3.LUT R21, R21, R18, RZ, 0x3c, !PT ;  /* 0x0000001215157212 */ /* 0x008fc600078e3cff */
[----:B------:R-:W3:Y:S01]  /*16e0*/  LDS.U8 R18, [UR4+0x409] ;  /* 0x00040904ff127984 */ /* 0x000ee20008000000 */
[----:B----4-:R-:W-:-:S03]  /*16f0*/  LOP3.LUT R13, R13, R20, RZ, 0x3c, !PT ;  /* 0x000000140d0d7212 */ /* 0x010fc600078e3cff */
[----:B------:R-:W4:Y:S01]  /*1700*/  LDS.U8 R20, [UR4+0x40c] ;  /* 0x00040c04ff147984 */ /* 0x000f220008000000 */
[----:B0-----:R-:W-:-:S03]  /*1710*/  LOP3.LUT R5, R5, R14, RZ, 0x3c, !PT ;  /* 0x0000000e05057212 */ /* 0x001fc600078e3cff */
[----:B------:R-:W0:Y:S01]  /*1720*/  LDS.U8 R14, [UR4+0x40b] ;  /* 0x00040b04ff0e7984 */ /* 0x000e220008000000 */
[----:B------:R-:W-:-:S03]  /*1730*/  LOP3.LUT R9, R9, R10, RZ, 0x3c, !PT ;  /* 0x0000000a09097212 */ /* 0x000fc600078e3cff */
[----:B------:R-:W0:Y:S01]  /*1740*/  LDS.U8 R10, [UR4+0x40a] ;  /* 0x00040a04ff0a7984 */ /* 0x000e220008000000 */
[----:B------:R-:W-:-:S03]  /*1750*/  LOP3.LUT R0, R0, R6, RZ, 0x3c, !PT ;  /* 0x0000000600007212 */ /* 0x000fc600078e3cff */
[----:B------:R-:W0:Y:S01]  /*1760*/  LDS.U8 R6, [UR4+0x40f] ;  /* 0x00040f04ff067984 */ /* 0x000e220008000000 */
[----:B------:R-:W-:Y:S02]  /*1770*/  LOP3.LUT R7, R7, R22, RZ, 0x3c, !PT ;  /* 0x0000001607077212 */ /* 0x000fe400078e3cff */
[----:B------:R-:W-:Y:S02]  /*1780*/  LOP3.LUT R24, R19, R24, RZ, 0x3c, !PT ;  /* 0x0000001813187212 */ /* 0x000fe400078e3cff */
[----:B--2---:R-:W-:Y:S01]  /*1790*/  LOP3.LUT R11, R11, R4, RZ, 0x3c, !PT ;  /* 0x000000040b0b7212 */ /* 0x004fe200078e3cff */
[----:B------:R-:W-:Y:S01]  /*17a0*/  IMAD.MOV.U32 R4, RZ, RZ, 0x10 ;  /* 0x00000010ff047424 */ /* 0x000fe200078e00ff */
[----:B-1----:R-:W-:Y:S02]  /*17b0*/  LOP3.LUT R16, R25, R16, RZ, 0x3c, !PT ;  /* 0x0000001019107212 */ /* 0x002fe400078e3cff */
[----:B---3--:R-:W-:Y:S02]  /*17c0*/  LOP3.LUT R18, R29, R18, RZ, 0x3c, !PT ;  /* 0x000000121d127212 */ /* 0x008fe400078e3cff */
[----:B----4-:R-:W-:-:S02]  /*17d0*/  LOP3.LUT R20, R27, R20, RZ, 0x3c, !PT ;  /* 0x000000141b147212 */ /* 0x010fc400078e3cff */
[----:B0-----:R-:W-:Y:S02]  /*17e0*/  LOP3.LUT R23, R23, R14, RZ, 0x3c, !PT ;  /* 0x0000000e17177212 */ /* 0x001fe400078e3cff */
[----:B------:R-:W-:Y:S02]  /*17f0*/  LOP3.LUT R17, R17, R10, RZ, 0x3c, !PT ;  /* 0x0000000a11117212 */ /* 0x000fe400078e3cff */
[----:B------:R-:W-:-:S07]  /*1800*/  LOP3.LUT R6, R15, R6, RZ, 0x3c, !PT ;  /* 0x000000060f067212 */ /* 0x000fce00078e3cff */
.L_x_12:
[----:B------:R-:W0:Y:S01]  /*1810*/  S2UR UR5, SR_CgaCtaId ;  /* 0x00000000000579c3 */ /* 0x000e220000008800 */
[----:B------:R-:W-:Y:S01]  /*1820*/  UMOV UR4, 0x400 ;  /* 0x0000040000047882 */ /* 0x000fe20000000000 */
[----:B------:R-:W-:Y:S01]  /*1830*/  LOP3.LUT R19, R12, 0xff, RZ, 0xc0, !PT ;  /* 0x000000ff0c137812 */ /* 0x000fe200078ec0ff */
[----:B------:R-:W-:Y:S01]  /*1840*/  UIADD3 UR6, UPT, UPT, UR4, 0x100, URZ ;  /* 0x0000010004067890 */ /* 0x000fe2000fffe0ff */
[----:B------:R-:W-:Y:S01]  /*1850*/  LOP3.LUT R14, R9, 0xff, RZ, 0xc0, !PT ;  /* 0x000000ff090e7812 */ /* 0x000fe200078ec0ff */
[----:B------:R-:W-:Y:S01]  /*1860*/  UIADD3 UR7, UPT, UPT, UR4, 0x400, URZ ;  /* 0x0000040004077890 */ /* 0x000fe2000fffe0ff */
[----:B------:R-:W-:Y:S02]  /*1870*/  LOP3.LUT R17, R17, 0xff, RZ, 0xc0, !PT ;  /* 0x000000ff11117812 */ /* 0x000fe400078ec0ff */
[----:B------:R-:W-:Y:S02]  /*1880*/  LOP3.LUT R26, R6, 0xff, RZ, 0xc0, !PT ;  /* 0x000000ff061a7812 */ /* 0x000fe400078ec0ff */
[----:B------:R-:W-:-:S02]  /*1890*/  LOP3.LUT R21, R21, 0xff, RZ, 0xc0, !PT ;  /* 0x000000ff15157812 */ /* 0x000fc400078ec0ff */
[----:B------:R-:W-:Y:S02]  /*18a0*/  LOP3.LUT R20, R20, 0xff, RZ, 0xc0, !PT ;  /* 0x000000ff14147812 */ /* 0x000fe400078ec0ff */
[----:B------:R-:W-:Y:S02]  /*18b0*/  LOP3.LUT R0, R0, 0xff, RZ, 0xc0, !PT ;  /* 0x000000ff00007812 */ /* 0x000fe400078ec0ff */
[----:B------:R-:W-:Y:S01]  /*18c0*/  LOP3.LUT R23, R23, 0xff, RZ, 0xc0, !PT ;  /* 0x000000ff17177812 */ /* 0x000fe200078ec0ff */
[----:B0-----:R-:W-:Y:S02]  /*18d0*/  ULEA UR8, UR5, UR6, 0x18 ;  /* 0x0000000605087291 */ /* 0x001fe4000f8ec0ff */
[----:B------:R-:W-:Y:S02]  /*18e0*/  UIADD3 UR6, UPT, UPT, UR4, 0x200, URZ ;  /* 0x0000020004067890 */ /* 0x000fe4000fffe0ff */
[----:B------:R-:W-:Y:S02]  /*18f0*/  UIADD3 UR4, UPT, UPT, UR4, 0x300, URZ ;  /* 0x0000030004047890 */ /* 0x000fe4000fffe0ff */
[----:B------:R-:W-:-:S02]  /*1900*/  ULEA UR6, UR5, UR6, 0x18 ;  /* 0x0000000605067291 */ /* 0x000fc4000f8ec0ff */
[----:B------:R-:W-:Y:S01]  /*1910*/  ULEA UR7, UR5, UR7, 0x18 ;  /* 0x0000000705077291 */ /* 0x000fe2000f8ec0ff */
[----:B------:R-:W0:Y:S01]  /*1920*/  LDS.U8 R19, [R19+UR8] ;  /* 0x0000000813137984 */ /* 0x000e220008000000 */
[----:B------:R-:W-:-:S03]  /*1930*/  ULEA UR4, UR5, UR4, 0x18 ;  /* 0x0000000405047291 */ /* 0x000fc6000f8ec0ff */
[----:B------:R-:W1:Y:S04]  /*1940*/  LDS.U8 R14, [R14+UR8] ;  /* 0x000000080e0e7984 */ /* 0x000e680008000000 */
[----:B------:R-:W-:Y:S04]  /*1950*/  LDS.U8 R10, [R4+UR7] ;  /* 0x00000007040a7984 */ /* 0x000fe80008000000 */
[----:B------:R-:W2:Y:S04]  /*1960*/  LDS.U8 R17, [R17+UR8] ;  /* 0x0000000811117984 */ /* 0x000ea80008000000 */
[----:B------:R-:W3:Y:S04]  /*1970*/  LDS.U8 R26, [R26+UR8] ;  /* 0x000000081a1a7984 */ /* 0x000ee80008000000 */
[----:B------:R-:W-:Y:S04]  /*1980*/  LDS.U8 R22, [R4+UR7+0x2] ;  /* 0x0000020704167984 */ /* 0x000fe80008000000 */
[----:B------:R-:W-:Y:S04]  /*1990*/  LDS.U8 R27, [R4+UR7+0x4] ;  /* 0x00000407041b7984 */ /* 0x000fe80008000000 */
[----:B------:R-:W-:Y:S04]  /*19a0*/  LDS.U8 R21, [R21+UR8] ;  /* 0x0000000815157984 */ /* 0x000fe80008000000 */
[----:B------:R-:W-:Y:S04]  /*19b0*/  LDS.U8 R20, [R20+UR8] ;  /* 0x0000000814147984 */ /* 0x000fe80008000000 */
[----:B------:R-:W-:Y:S04]  /*19c0*/  LDS.U8 R0, [R0+UR8] ;  /* 0x0000000800007984 */ /* 0x000fe80008000000 */
[----:B0-----:R-:W-:Y:S04]  /*19d0*/  LDS.U8 R12, [R19+UR6] ;  /* 0x00000006130c7984 */ /* 0x001fe80008000000 */
[----:B-1----:R-:W0:Y:S04]  /*19e0*/  LDS.U8 R9, [R14+UR4] ;  /* 0x000000040e097984 */ /* 0x002e280008000000 */
[----:B------:R-:W-:Y:S04]  /*19f0*/  LDS.U8 R28, [R14+UR6] ;  /* 0x000000060e1c7984 */ /* 0x000fe80008000000 */
[----:B--2---:R-:W-:Y:S04]  /*1a00*/  LDS.U8 R6, [R17+UR6] ;  /* 0x0000000611067984 */ /* 0x004fe80008000000 */
[----:B---3--:R-:W1:Y:S04]  /*1a10*/  LDS.U8 R15, [R26+UR4] ;  /* 0x000000041a0f7984 */ /* 0x008e680008000000 */
[----:B------:R-:W-:Y:S01]  /*1a20*/  LDS.U8 R23, [R23+UR8] ;  /* 0x0000000817177984 */ /* 0x000fe20008000000 */
[----:B0-----:R-:W-:-:S03]  /*1a30*/  LOP3.LUT R12, R10, R9, R12, 0x96, !PT ;  /* 0x000000090a0c7212 */ /* 0x001fc600078e960c */
[----:B------:R-:W-:Y:S01]  /*1a40*/  LDS.U8 R10, [R4+UR7+0x1] ;  /* 0x00000107040a7984 */ /* 0x000fe20008000000 */
[----:B------:R-:W-:-:S03]  /*1a50*/  LOP3.LUT R12, R26, R12, R17, 0x96, !PT ;  /* 0x0000000c1a0c7212 */ /* 0x000fc600078e9611 */
[----:B------:R-:W0:Y:S01]  /*1a60*/  LDS.U8 R9, [R17+UR4] ;  /* 0x0000000411097984 */ /* 0x000e220008000000 */
[----:B-1----:R-:W-:Y:S02]  /*1a70*/  LOP3.LUT R6, R22, R6, R15, 0x96, !PT ;  /* 0x0000000616067212 */ /* 0x002fe400078e960f */
[----:B------:R-:W-:Y:S01]  /*1a80*/  LOP3.LUT R15, R18, 0xff, RZ, 0xc0, !PT ;  /* 0x000000ff120f7812 */ /* 0x000fe200078ec0ff */
[----:B------:R-:W-:Y:S01]  /*1a90*/  LDS.U8 R22, [R19+UR4] ;  /* 0x0000000413167984 */ /* 0x000fe20008000000 */
[----:B------:R-:W-:Y:S02]  /*1aa0*/  LOP3.LUT R18, R24, 0xff, RZ, 0xc0, !PT ;  /* 0x000000ff18127812 */ /* 0x000fe400078ec0ff */
[----:B------:R-:W-:Y:S02]  /*1ab0*/  LOP3.LUT R6, R14, R6, R19, 0x96, !PT ;  /* 0x000000060e067212 */ /* 0x000fe400078e9613 */
[----:B------:R-:W1:Y:S04]  /*1ac0*/  LDS.U8 R15, [R15+UR8] ;  /* 0x000000080f0f7984 */ /* 0x000e680008000000 */
[----:B------:R-:W-:Y:S01]  /*1ad0*/  LDS.U8 R18, [R18+UR8] ;  /* 0x0000000812127984 */ /* 0x000fe20008000000 */
[----:B0-----:R-:W-:-:S02]  /*1ae0*/  LOP3.LUT R28, R10, R28, R9, 0x96, !PT ;  /* 0x0000001c0a1c7212 */ /* 0x001fc400078e9609 */
[----:B------:R-:W-:Y:S01]  /*1af0*/  LOP3.LUT R10, R5, 0xff, RZ, 0xc0, !PT ;  /* 0x000000ff050a7812 */ /* 0x000fe200078ec0ff */
[----:B------:R-:W-:Y:S04]  /*1b00*/  LDS.U8 R9, [R4+UR7+0x3] ;  /* 0x0000030704097984 */ /* 0x000fe80008000000 */
[----:B------:R-:W0:Y:S04]  /*1b10*/  LDS.U8 R5, [R26+UR6] ;  /* 0x000000061a057984 */ /* 0x000e280008000000 */
[----:B------:R-:W2:Y:S04]  /*1b20*/  LDS.U8 R10, [R10+UR8] ;  /* 0x000000080a0a7984 */ /* 0x000ea80008000000 */
[----:B-1----:R-:W-:Y:S01]  /*1b30*/  LDS.U8 R25, [R15+UR4] ;  /* 0x000000040f197984 */ /* 0x002fe20008000000 */
[----:B0-----:R-:W-:-:S02]  /*1b40*/  LOP3.LUT R22, R9, R22, R5, 0x96, !PT ;  /* 0x0000001609167212 */ /* 0x001fc400078e9605 */
[----:B------:R-:W-:Y:S01]  /*1b50*/  LOP3.LUT R9, R7, 0xff, RZ, 0xc0, !PT ;  /* 0x000000ff07097812 */ /* 0x000fe200078ec0ff */
[----:B--2---:R-:W0:Y:S01]  /*1b60*/  LDS.U8 R24, [R10+UR6] ;  /* 0x000000060a187984 */ /* 0x004e220008000000 */
[----:B------:R-:W-:Y:S02]  /*1b70*/  LOP3.LUT R5, R26, R28, R19, 0x96, !PT ;  /* 0x0000001c1a057212 */ /* 0x000fe400078e9613 */
[----:B------:R-:W-:Y:S02]  /*1b80*/  LOP3.LUT R7, R17, R22, R14, 0x96, !PT ;  /* 0x0000001611077212 */ /* 0x000fe400078e960e */
[----:B------:R-:W1:Y:S01]  /*1b90*/  LDS.U8 R9, [R9+UR8] ;  /* 0x0000000809097984 */ /* 0x000e620008000000 */
[----:B------:R-:W-:Y:S02]  /*1ba0*/  LOP3.LUT R28, R11, 0xff, RZ, 0xc0, !PT ;  /* 0x000000ff0b1c7812 */ /* 0x000fe400078ec0ff */
[----:B------:R-:W-:Y:S01]  /*1bb0*/  LOP3.LUT R11, R16, 0xff, RZ, 0xc0, !PT ;  /* 0x000000ff100b7812 */ /* 0x000fe200078ec0ff */
[----:B------:R-:W-:Y:S04]  /*1bc0*/  LDS.U8 R22, [R4+UR7+0x5] ;  /* 0x0000050704167984 */ /* 0x000fe80008000000 */
[----:B------:R-:W-:Y:S04]  /*1bd0*/  LDS.U8 R26, [R15+UR6] ;  /* 0x000000060f1a7984 */ /* 0x000fe80008000000 */
[----:B------:R-:W2:Y:S04]  /*1be0*/  LDS.U8 R17, [R18+UR4] ;  /* 0x0000000412117984 */ /* 0x000ea80008000000 */
[----:B------:R-:W-:Y:S04]  /*1bf0*/  LDS.U8 R19, [R18+UR6] ;  /* 0x0000000612137984 */ /* 0x000fe80008000000 */
[----:B------:R-:W3:Y:S04]  /*1c00*/  LDS.U8 R16, [R28+UR8] ;  /* 0x000000081c107984 */ /* 0x000ee80008000000 */
[----:B------:R-:W-:Y:S01]  /*1c10*/  LDS.U8 R11, [R11+UR8] ;  /* 0x000000080b0b7984 */ /* 0x000fe20008000000 */
[----:B0-----:R-:W-:-:S03]  /*1c20*/  LOP3.LUT R27, R27, R25, R24, 0x96, !PT ;  /* 0x000000191b1b7212 */ /* 0x001fc600078e9618 */
[----:B------:R-:W-:Y:S04]  /*1c30*/  LDS.U8 R24, [R4+UR7+0x6] ;  /* 0x0000060704187984 */ /* 0x000fe80008000000 */
[----:B-1----:R-:W0:Y:S01]  /*1c40*/  LDS.U8 R14, [R9+UR4] ;  /* 0x00000004090e7984 */ /* 0x002e220008000000 */
[----:B--2---:R-:W-:-:S03]  /*1c50*/  LOP3.LUT R26, R22, R26, R17, 0x96, !PT ;  /* 0x0000001a161a7212 */ /* 0x004fc600078e9611 */
[----:B------:R-:W-:Y:S04]  /*1c60*/  LDS.U8 R22, [R4+UR7+0x7] ;  /* 0x0000070704167984 */ /* 0x000fe80008000000 */
[----:B------:R-:W-:Y:S04]  /*1c70*/  LDS.U8 R17, [R10+UR4] ;  /* 0x000000040a117984 */ /* 0x000fe80008000000 */
[----:B---3--:R-:W-:Y:S01]  /*1c80*/  LDS.U8 R25, [R16+UR6] ;  /* 0x0000000610197984 */ /* 0x008fe20008000000 */
[----:B0-----:R-:W-:-:S03]  /*1c90*/  LOP3.LUT R19, R24, R19, R14, 0x96, !PT ;  /* 0x0000001318137212 */ /* 0x001fc600078e960e */
[----:B------:R-:W0:Y:S04]  /*1ca0*/  LDS.U8 R14, [R9+UR6] ;  /* 0x00000006090e7984 */ /* 0x000e280008000000 */
[----:B------:R-:W-:Y:S01]  /*1cb0*/  LDS.U8 R24, [R11+UR4] ;  /* 0x000000040b187984 */ /* 0x000fe20008000000 */
[----:B0-----:R-:W-:Y:S02]  /*1cc0*/  LOP3.LUT R17, R22, R17, R14, 0x96, !PT ;  /* 0x0000001116117212 */ /* 0x001fe400078e960e */
[----:B------:R-:W-:Y:S01]  /*1cd0*/  LOP3.LUT R14, R13, 0xff, RZ, 0xc0, !PT ;  /* 0x000000ff0d0e7812 */ /* 0x000fe200078ec0ff */
[----:B------:R-:W0:Y:S01]  /*1ce0*/  LDS.U8 R22, [R4+UR7+0x8] ;  /* 0x0000080704167984 */ /* 0x000e220008000000 */
[----:B------:R-:W-:Y:S02]  /*1cf0*/  LOP3.LUT R13, R8, 0xff, RZ, 0xc0, !PT ;  /* 0x000000ff080d7812 */ /* 0x000fe400078ec0ff */
[----:B------:R-:W-:-:S02]  /*1d00*/  LOP3.LUT R8, R9, R27, R18, 0x96, !PT ;  /* 0x0000001b09087212 */ /* 0x000fc400078e9612 */
[----:B------:R-:W1:Y:S01]  /*1d10*/  LDS.U8 R14, [R14+UR8] ;  /* 0x000000080e0e7984 */ /* 0x000e620008000000 */
[--C-:B------:R-:W-:Y:S02]  /*1d20*/  LOP3.LUT R9, R9, R26, R10.reuse, 0x96, !PT ;  /* 0x0000001a09097212 */ /* 0x100fe400078e960a */
[----:B------:R-:W-:Y:S01]  /*1d30*/  LOP3.LUT R10, R15, R19, R10, 0x96, !PT ;  /* 0x000000130f0a7212 */ /* 0x000fe200078e960a */
[----:B------:R-:W2:Y:S01]  /*1d40*/  LDS.U8 R13, [R13+UR8] ;  /* 0x000000080d0d7984 */ /* 0x000ea20008000000 */
[----:B------:R-:W-:-:S03]  /*1d50*/  LOP3.LUT R15, R18, R17, R15, 0x96, !PT ;  /* 0x00000011120f7212 */ /* 0x000fc600078e960f */
[----:B------:R-:W-:Y:S04]  /*1d60*/  LDS.U8 R18, [R11+UR6] ;  /* 0x000000060b127984 */ /* 0x000fe80008000000 */
[----:B------:R-:W-:Y:S01]  /*1d70*/  LDS.U8 R26, [R4+UR7+0xa] ;  /* 0x00000a07041a7984 */ /* 0x000fe20008000000 */
[----:B0-----:R-:W-:-:S03]  /*1d80*/  LOP3.LUT R19, R22, R24, R25, 0x96, !PT ;  /* 0x0000001816137212 */ /* 0x001fc600078e9619 */
[----:B------:R-:W-:Y:S04]  /*1d90*/  LDS.U8 R24, [R4+UR7+0x9] ;  /* 0x0000090704187984 */ /* 0x000fe80008000000 */
[----:B-1----:R-:W0:Y:S01]  /*1da0*/  LDS.U8 R17, [R14+UR4] ;  /* 0x000000040e117984 */ /* 0x002e220008000000 */
[----:B--2---:R-:W-:-:S03]  /*1db0*/  LOP3.LUT R19, R13, R19, R14, 0x96, !PT ;  /* 0x000000130d137212 */ /* 0x004fc600078e960e */
[----:B------:R-:W-:Y:S04]  /*1dc0*/  LDS.U8 R22, [R14+UR6] ;  /* 0x000000060e167984 */ /* 0x000fe80008000000 */
[----:B------:R-:W1:Y:S01]  /*1dd0*/  LDS.U8 R25, [R13+UR4] ;  /* 0x000000040d197984 */ /* 0x000e620008000000 */
[----:B0-----:R-:W-:-:S03]  /*1de0*/  LOP3.LUT R18, R24, R18, R17, 0x96, !PT ;  /* 0x0000001218127212 */ /* 0x001fc600078e9611 */
[----:B------:R-:W-:Y:S01]  /*1df0*/  LDS.U8 R24, [R4+UR7+0xb] ;  /* 0x00000b0704187984 */ /* 0x000fe20008000000 */
[--C-:B------:R-:W-:Y:S02]  /*1e00*/  LOP3.LUT R18, R13, R18, R16.reuse, 0x96, !PT ;  /* 0x000000120d127212 */ /* 0x100fe400078e9610 */
[----:B-1----:R-:W-:Y:S02]  /*1e10*/  LOP3.LUT R17, R26, R22, R25, 0x96, !PT ;  /* 0x000000161a117212 */ /* 0x002fe400078e9619 */
[----:B------:R-:W-:Y:S02]  /*1e20*/  LDS.U8 R25, [R13+UR6] ;  /* 0x000000060d197984 */ /* 0x000fe40008000000 */
[----:B------:R-:W-:Y:S02]  /*1e30*/  LOP3.LUT R17, R11, R17, R16, 0x96, !PT ;  /* 0x000000110b117212 */ /* 0x000fe400078e9610 */
[----:B------:R-:W0:Y:S04]  /*1e40*/  LDS.U8 R22, [R16+UR4] ;  /* 0x0000000410167984 */ /* 0x000e280008000000 */
[----:B------:R-:W-:Y:S04]  /*1e50*/  LDS.U8 R26, [R20+UR6] ;  /* 0x00000006141a7984 */ /* 0x000fe80008000000 */
[----:B------:R-:W-:Y:S04]  /*1e60*/  LDS.U8 R16, [R21+UR6] ;  /* 0x0000000615107984 */ /* 0x000fe80008000000 */
[----:B------:R-:W-:Y:S01]  /*1e70*/  LDS.U8 R13, [R0+UR6] ;  /* 0x00000006000d7984 */ /* 0x000fe20008000000 */
[----:B0-----:R-:W-:-:S03]  /*1e80*/  LOP3.LUT R22, R24, R22, R25, 0x96, !PT ;  /* 0x0000001618167212 */ /* 0x001fc600078e9619 */
[----:B------:R-:W-:Y:S01]  /*1e90*/  LDS.U8 R24, [R4+UR7+0xc] ;  /* 0x00000c0704187984 */ /* 0x000fe20008000000 */
[----:B------:R-:W-:-:S03]  /*1ea0*/  LOP3.LUT R22, R14, R22, R11, 0x96, !PT ;  /* 0x000000160e167212 */ /* 0x000fc600078e960b */
[----:B------:R-:W0:Y:S04]  /*1eb0*/  LDS.U8 R25, [R21+UR4] ;  /* 0x0000000415197984 */ /* 0x000e280008000000 */
[----:B------:R-:W-:Y:S01]  /*1ec0*/  LDS.U8 R11, [R0+UR4] ;  /* 0x00000004000b7984 */ /* 0x000fe20008000000 */
[----:B0-----:R-:W-:-:S03]  /*1ed0*/  LOP3.LUT R14, R24, R25, R26, 0x96, !PT ;  /* 0x00000019180e7212 */ /* 0x001fc600078e961a */
[----:B------:R-:W0:Y:S01]  /*1ee0*/  LDS.U8 R25, [R4+UR7+0xd] ;  /* 0x00000d0704197984 */ /* 0x000e220008000000 */
[----:B------:R-:W-:-:S03]  /*1ef0*/  LOP3.LUT R14, R23, R14, R0, 0x96, !PT ;  /* 0x0000000e170e7212 */ /* 0x000fc600078e9600 */
[----:B------:R-:W-:Y:S04]  /*1f00*/  LDS.U8 R26, [R4+UR7+0xe] ;  /* 0x00000e07041a7984 */ /* 0x000fe80008000000 */
[----:B------:R-:W1:Y:S01]  /*1f10*/  LDS.U8 R24, [R23+UR4] ;  /* 0x0000000417187984 */ /* 0x000e620008000000 */
[----:B0-----:R-:W-:-:S03]  /*1f20*/  LOP3.LUT R16, R25, R16, R11, 0x96, !PT ;  /* 0x0000001019107212 */ /* 0x001fc600078e960b */
[----:B------:R0:W-:Y:S01]  /*1f30*/  LDS.U8 R25, [R4+UR7+0xf] ;  /* 0x00000f0704197984 */ /* 0x0001e20008000000 */
[----:B------:R-:W-:-:S03]  /*1f40*/  LOP3.LUT R16, R23, R16, R20, 0x96, !PT ;  /* 0x0000001017107212 */ /* 0x000fc600078e9614 */
[----:B------:R-:W-:Y:S01]  /*1f50*/  LDS.U8 R11, [R20+UR4] ;  /* 0x00000004140b7984 */ /* 0x000fe20008000000 */
[----:B-1----:R-:W-:-:S03]  /*1f60*/  LOP3.LUT R13, R26, R13, R24, 0x96, !PT ;  /* 0x0000000d1a0d7212 */ /* 0x002fc600078e9618 */
[----:B------:R1:W2:Y:S01]  /*1f70*/  LDS.U8 R24, [R23+UR6] ;  /* 0x0000000617187984 */ /* 0x0002a20008000000 */
[----:B0-----:R-:W-:-:S05]  /*1f80*/  VIADD R4, R4, 0x10 ;  /* 0x0000001004047836 */ /* 0x001fca0000000000 */
[----:B------:R-:W-:Y:S02]  /*1f90*/  ISETP.NE.AND P0, PT, R4, 0xa0, PT ;  /* 0x000000a00400780c */ /* 0x000fe40003f05270 */
[----:B-1----:R-:W-:Y:S02]  /*1fa0*/  PRMT R23, R22, 0x7610, R23 ;  /* 0x0000761016177816 */ /* 0x002fe40000000017 */
[----:B--2---:R-:W-:Y:S02]  /*1fb0*/  LOP3.LUT R25, R25, R11, R24, 0x96, !PT ;  /* 0x0000000b19197212 */ /* 0x004fe400078e9618 */
[----:B------:R-:W-:Y:S02]  /*1fc0*/  LOP3.LUT R24, R21, R13, R20, 0x96, !PT ;  /* 0x0000000d15187212 */ /* 0x000fe400078e9614 */
[--C-:B------:R-:W-:Y:S02]  /*1fd0*/  LOP3.LUT R25, R0, R25, R21.reuse, 0x96, !PT ;  /* 0x0000001900197212 */ /* 0x100fe400078e9615 */
[----:B------:R-:W-:-:S02]  /*1fe0*/  PRMT R21, R5, 0x7610, R21 ;  /* 0x0000761005157816 */ /* 0x000fc40000000015 */
[----:B------:R-:W-:Y:S02]  /*1ff0*/  PRMT R13, R6, 0x7610, R13 ;  /* 0x00007610060d7816 */ /* 0x000fe4000000000d */
[----:B------:R-:W-:Y:S02]  /*2000*/  PRMT R5, R8, 0x7610, R5 ;  /* 0x0000761008057816 */ /* 0x000fe40000000005 */
[----:B------:R-:W-:Y:S02]  /*2010*/  PRMT R0, R10, 0x7610, R0 ;  /* 0x000076100a007816 */ /* 0x000fe40000000000 */
[----:B------:R-:W-:Y:S02]  /*2020*/  PRMT R8, R15, 0x7610, R8 ;  /* 0x000076100f087816 */ /* 0x000fe40000000008 */
[----:B------:R-:W-:Y:S02]  /*2030*/  PRMT R11, R19, 0x7610, R11 ;  /* 0x00007610130b7816 */ /* 0x000fe4000000000b */
[----:B------:R-:W-:-:S02]  /*2040*/  PRMT R20, R14, 0x7610, R20 ;  /* 0x000076100e147816 */ /* 0x000fc40000000014 */
[----:B------:R-:W-:Y:S01]  /*2050*/  PRMT R6, R25, 0x7610, R6 ;  /* 0x0000761019067816 */ /* 0x000fe20000000006 */
[----:B------:R-:W-:Y:S06]  /*2060*/  @P0 BRA `(.L_x_12) ;  /* 0xfffffff400e80947 */ /* 0x000fec000383ffff */
[----:B------:R-:W0:Y:S01]  /*2070*/  S2UR UR5, SR_CgaCtaId ;  /* 0x00000000000579c3 */ /* 0x000e220000008800 */
[----:B------:R-:W-:Y:S01]  /*2080*/  UMOV UR4, 0x400 ;  /* 0x0000040000047882 */ /* 0x000fe20000000000 */
[----:B------:R-:W-:Y:S02]  /*2090*/  LOP3.LUT R19, R12, 0xff, RZ, 0xc0, !PT ;  /* 0x000000ff0c137812 */ /* 0x000fe400078ec0ff */
[----:B------:R-:W-:Y:S02]  /*20a0*/  LOP3.LUT R26, R24, 0xff, RZ, 0xc0, !PT ;  /* 0x000000ff181a7812 */ /* 0x000fe400078ec0ff */
[----:B------:R-:W-:Y:S02]  /*20b0*/  LOP3.LUT R28, R5, 0xff, RZ, 0xc0, !PT ;  /* 0x000000ff051c7812 */ /* 0x000fe400078ec0ff */
[----:B------:R-:W-:Y:S02]  /*20c0*/  LOP3.LUT R22, R18, 0xff, RZ, 0xc0, !PT ;  /* 0x000000ff12167812 */ /* 0x000fe400078ec0ff */
[----:B------:R-:W-:-:S02]  /*20d0*/  LOP3.LUT R24, R6, 0xff, RZ, 0xc0, !PT ;  /* 0x000000ff06187812 */ /* 0x000fc400078ec0ff */
[----:B------:R-:W-:Y:S02]  /*20e0*/  LOP3.LUT R4, R7, 0xff, RZ, 0xc0, !PT ;  /* 0x000000ff07047812 */ /* 0x000fe400078ec0ff */
[----:B------:R-:W-:Y:S02]  /*20f0*/  LOP3.LUT R27, R9, 0xff, RZ, 0xc0, !PT ;  /* 0x000000ff091b7812 */ /* 0x000fe400078ec0ff */
[----:B------:R-:W-:Y:S02]  /*2100*/  LOP3.LUT R25, R17, 0xff, RZ, 0xc0, !PT ;  /* 0x000000ff11197812 */ /* 0x000fe400078ec0ff */
[----:B------:R-:W-:Y:S02]  /*2110*/  LOP3.LUT R20, R20, 0xff, RZ, 0xc0, !PT ;  /* 0x000000ff14147812 */ /* 0x000fe400078ec0ff */
[----:B------:R-:W-:Y:S01]  /*2120*/  LOP3.LUT R21, R21, 0xff, RZ, 0xc0, !PT ;  /* 0x000000ff15157812 */ /* 0x000fe200078ec0ff */
[----:B0-----:R-:W-:Y:S02]  /*2130*/  ULEA UR6, UR5, UR4, 0x18 ;  /* 0x0000000405067291 */ /* 0x001fe4000f8ec0ff */
[----:B------:R-:W-:-:S04]  /*2140*/  UIADD3 UR4, UPT, UPT, UR4, 0x100, URZ ;  /* 0x0000010004047890 */ /* 0x000fc8000fffe0ff */
[----:B------:R-:W-:-:S03]  /*2150*/  ULEA UR4, UR5, UR4, 0x18 ;  /* 0x0000000405047291 */ /* 0x000fc6000f8ec0ff */
[----:B------:R-:W-:Y:S04]  /*2160*/  LDS.U8 R12, [UR6+0x4a0] ;  /* 0x0004a006ff0c7984 */ /* 0x000fe80008000000 */
[----:B------:R-:W-:Y:S04]  /*2170*/  LDS.U8 R5, [UR6+0x4a4] ;  /* 0x0004a406ff057984 */ /* 0x000fe80008000000 */
[----:B------:R-:W0:Y:S04]  /*2180*/  LDS.U8 R19, [R19+UR4] ;  /* 0x0000000413137984 */ /* 0x000e280008000000 */
[----:B------:R-:W1:Y:S04]  /*2190*/  LDS.U8 R18, [R28+UR4] ;  /* 0x000000041c127984 */ /* 0x000e680008000000 */
[----:B------:R-:W-:Y:S04]  /*21a0*/  LDS.U8 R7, [UR6+0x4a3] ;  /* 0x0004a306ff077984 */ /* 0x000fe80008000000 */
[----:B------:R-:W-:Y:S04]  /*21b0*/  LDS.U8 R9, [UR6+0x4a5] ;  /* 0x0004a506ff097984 */ /* 0x000fe80008000000 */
[----:B------:R-:W2:Y:S04]  /*21c0*/  LDS.U8 R24, [R24+UR4] ;  /* 0x0000000418187984 */ /* 0x000ea80008000000 */
[----:B------:R-:W3:Y:S04]  /*21d0*/  LDS.U8 R22, [R22+UR4] ;  /* 0x0000000416167984 */ /* 0x000ee80008000000 */
[----:B------:R-:W-:Y:S04]  /*21e0*/  LDS.U8 R4, [R4+UR4] ;  /* 0x0000000404047984 */ /* 0x000fe80008000000 */
[----:B------:R-:W4:Y:S04]  /*21f0*/  LDS.U8 R15, [UR6+0x4a7] ;  /* 0x0004a706ff0f7984 */ /* 0x000f280008000000 */
[----:B------:R-:W-:Y:S04]  /*2200*/  LDS.U8 R14, [UR6+0x4a1] ;  /* 0x0004a106ff0e7984 */ /* 0x000fe80008000000 */
[----:B------:R-:W-:Y:S04]  /*2210*/  LDS.U8 R10, [UR6+0x4a2] ;  /* 0x0004a206ff0a7984 */ /* 0x000fe80008000000 */
[----:B------:R-:W5:Y:S01]  /*2220*/  LDS.U8 R27, [R27+UR4] ;  /* 0x000000041b1b7984 */ /* 0x000f620008000000 */
[----:B0-----:R-:W-:-:S02]  /*2230*/  LOP3.LUT R12, R19, R12, RZ, 0x3c, !PT ;  /* 0x0000000c130c7212 */ /* 0x001fc400078e3cff */
[----:B------:R-:W-:Y:S01]  /*2240*/  LOP3.LUT R19, R0, 0xff, RZ, 0xc0, !PT ;  /* 0x000000ff00137812 */ /* 0x000fe200078ec0ff */
[----:B------:R-:W0:Y:S01]  /*2250*/  LDS.U8 R25, [R25+UR4] ;  /* 0x0000000419197984 */ /* 0x000e220008000000 */
[----:B-1----:R-:W-:Y:S02]  /*2260*/  LOP3.LUT R5, R18, R5, RZ, 0x3c, !PT ;  /* 0x0000000512057212 */ /* 0x002fe400078e3cff */
[----:B------:R-:W-:Y:S01]  /*2270*/  LOP3.LUT R18, R13, 0xff, RZ, 0xc0, !PT ;  /* 0x000000ff0d127812 */ /* 0x000fe200078ec0ff */
[----:B------:R1:W-:Y:S01]  /*2280*/  LDS.U8 R6, [R26+UR4] ;  /* 0x000000041a067984 */ /* 0x0003e20008000000 */
[----:B------:R-:W-:-:S03]  /*2290*/  LOP3.LUT R13, R23, 0xff, RZ, 0xc0, !PT ;  /* 0x000000ff170d7812 */ /* 0x000fc600078ec0ff */
[----:B------:R-:W0:Y:S01]  /*22a0*/  LDS.U8 R17, [UR6+0x4a6] ;  /* 0x0004a606ff117984 */ /* 0x000e220008000000 */
[----:B--2---:R-:W-:-:S03]  /*22b0*/  LOP3.LUT R7, R24, R7, RZ, 0x3c, !PT ;  /* 0x0000000718077212 */ /* 0x004fc600078e3cff */
[----:B------:R-:W-:Y:S01]  /*22c0*/  LDS.U8 R19, [R19+UR4] ;  /* 0x0000000413137984 */ /* 0x000fe20008000000 */
[----:B------:R-:W-:Y:S02]  /*22d0*/  LOP3.LUT R24, R8, 0xff, RZ, 0xc0, !PT ;  /* 0x000000ff08187812 */ /* 0x000fe400078ec0ff */
[----:B---3--:R-:W-:Y:S01]  /*22e0*/  LOP3.LUT R9, R22, R9, RZ, 0x3c, !PT ;  /* 0x0000000916097212 */ /* 0x008fe200078e3cff */
[----:B------:R-:W2:Y:S01]  /*22f0*/  LDS.U8 R8, [UR6+0x4ae] ;  /* 0x0004ae06ff087984 */ /* 0x000ea20008000000 */
[----:B-1----:R-:W-:Y:S02]  /*2300*/  LOP3.LUT R26, R11, 0xff, RZ, 0xc0, !PT ;  /* 0x000000ff0b1a7812 */ /* 0x002fe400078ec0ff */
[----:B------:R-:W-:Y:S01]  /*2310*/  LOP3.LUT R22, R16, 0xff, RZ, 0xc0, !PT ;  /* 0x000000ff10167812 */ /* 0x000fe200078ec0ff */
[----:B------:R-:W-:Y:S01]  /*2320*/  LDS.U8 R0, [UR6+0x4af] ;  /* 0x0004af06ff007984 */ /* 0x000fe20008000000 */
[----:B----4-:R-:W-:-:S03]  /*2330*/  LOP3.LUT R4, R4, R15, RZ, 0x3c, !PT ;  /* 0x0000000f04047212 */ /* 0x010fc600078e3cff */
[----:B------:R-:W-:Y:S04]  /*2340*/  LDS.U8 R11, [UR6+0x4a8] ;  /* 0x0004a806ff0b7984 */ /* 0x000fe80008000000 */
[----:B------:R1:W3:Y:S04]  /*2350*/  LDS.U8 R15, [R13+UR4] ;  /* 0x000000040d0f7984 */ /* 0x0002e80008000000 */
[----:B------:R-:W-:Y:S01]  /*2360*/  LDS.U8 R29, [UR6+0x4a9] ;  /* 0x0004a906ff1d7984 */ /* 0x000fe20008000000 */
[----:B-----5:R-:W-:-:S03]  /*2370*/  LOP3.LUT R14, R27, R14, RZ, 0x3c, !PT ;  /* 0x0000000e1b0e7212 */ /* 0x020fc600078e3cff */
[----:B------:R-:W-:Y:S01]  /*2380*/  LDS.U8 R23, [UR6+0x4ab] ;  /* 0x0004ab06ff177984 */ /* 0x000fe20008000000 */
[----:B0-----:R-:W-:-:S03]  /*2390*/  LOP3.LUT R10, R25, R10, RZ, 0x3c, !PT ;  /* 0x0000000a190a7212 */ /* 0x001fc600078e3cff */
[----:B------:R-:W-:Y:S01]  /*23a0*/  LDS.U8 R27, [UR6+0x4ac] ;  /* 0x0004ac06ff1b7984 */ /* 0x000fe20008000000 */
[----:B-1----:R-:W-:-:S03]  /*23b0*/  PRMT R13, R10, 0x7610, R13 ;  /* 0x000076100a0d7816 */ /* 0x002fc6000000000d */
[----:B------:R-:W-:Y:S01]  /*23c0*/  LDS.U8 R25, [UR6+0x4ad] ;  /* 0x0004ad06ff197984 */ /* 0x000fe20008000000 */
[----:B------:R-:W-:-:S03]  /*23d0*/  LOP3.LUT R6, R6, R17, RZ, 0x3c, !PT ;  /* 0x0000001106067212 */ /* 0x000fc600078e3cff */
[----:B------:R0:W1:Y:S04]  /*23e0*/  LDS.U8 R16, [R21+UR4] ;  /* 0x0000000415107984 */ /* 0x0000680008000000 */
[----:B------:R-:W-:Y:S04]  /*23f0*/  LDS.U8 R17, [UR6+0x4aa] ;  /* 0x0004aa06ff117984 */ /* 0x000fe80008000000 */
[----:B------:R-:W4:Y:S01]  /*2400*/  LDS.U8 R18, [R18+UR4] ;  /* 0x0000000412127984 */ /* 0x000f220008000000 */
[----:B--2---:R-:W-:Y:S02]  /*2410*/  LOP3.LUT R19, R19, R8, RZ, 0x3c, !PT ;  /* 0x0000000813137212 */ /* 0x004fe400078e3cff */
[----:B0-----:R-:W-:Y:S01]  /*2420*/  PRMT R21, R14, 0x7610, R21 ;  /* 0x000076100e157816 */ /* 0x001fe20000000015 */
[----:B------:R-:W0:Y:S01]  /*2430*/  LDS.U8 R26, [R26+UR4] ;  /* 0x000000041a1a7984 */ /* 0x000e220008000000 */
[----:B------:R-:W-:-:S03]  /*2440*/  PRMT R8, R4, 0x7610, R8 ;  /* 0x0000761004087816 */ /* 0x000fc60000000008 */
[----:B------:R-:W2:Y:S04]  /*2450*/  LDS.U8 R22, [R22+UR4] ;  /* 0x0000000416167984 */ /* 0x000ea80008000000 */
[----:B------:R-:W5:Y:S01]  /*2460*/  LDS.U8 R24, [R24+UR4] ;  /* 0x0000000418187984 */ /* 0x000f620008000000 */
[----:B---3--:R-:W-:Y:S02]  /*2470*/  LOP3.LUT R15, R15, R0, RZ, 0x3c, !PT ;  /* 0x000000000f0f7212 */ /* 0x008fe400078e3cff */
[----:B------:R-:W-:Y:S01]  /*2480*/  PRMT R0, R6, 0x7610, R0 ;  /* 0x0000761006007816 */ /* 0x000fe20000000000 */
[----:B------:R-:W3:Y:S01]  /*2490*/  LDS.U8 R20, [R20+UR4] ;  /* 0x0000000414147984 */ /* 0x000ee20008000000 */
[----:B-1----:R-:W-:Y:S02]  /*24a0*/  LOP3.LUT R25, R16, R25, RZ, 0x3c, !PT ;  /* 0x0000001910197212 */ /* 0x002fe400078e3cff */
[----:B----4-:R-:W-:-:S02]  /*24b0*/  LOP3.LUT R17, R18, R17, RZ, 0x3c, !PT ;  /* 0x0000001112117212 */ /* 0x010fc400078e3cff */
[----:B0-----:R-:W-:Y:S02]  /*24c0*/  LOP3.LUT R11, R26, R11, RZ, 0x3c, !PT ;  /* 0x0000000b1a0b7212 */ /* 0x001fe400078e3cff */
[----:B--2---:R-:W-:Y:S02]  /*24d0*/  LOP3.LUT R29, R22, R29, RZ, 0x3c, !PT ;  /* 0x0000001d161d7212 */ /* 0x004fe400078e3cff */
[----:B-----5:R-:W-:Y:S02]  /*24e0*/  LOP3.LUT R23, R24, R23, RZ, 0x3c, !PT ;  /* 0x0000001718177212 */ /* 0x020fe400078e3cff */
[----:B---3--:R-:W-:-:S07]  /*24f0*/  LOP3.LUT R27, R20, R27, RZ, 0x3c, !PT ;  /* 0x0000001b141b7212 */ /* 0x008fce00078e3cff */
.L_x_11:
[----:B------:R-:W-:Y:S05]  /*2500*/  BSYNC.RECONVERGENT B0 ;  /* 0x0000000000007941 */ /* 0x000fea0003800200 */
.L_x_10:
[----:B------:R-:W2:Y:S01]  /*2510*/  S2R R4, SR_CTAID.X ;  /* 0x0000000000047919 */ /* 0x000ea20000002500 */
[----:B------:R-:W2:Y:S01]  /*2520*/  LDCU UR4, c[0x0][0x360] ;  /* 0x00006c00ff0477ac */ /* 0x000ea20008000800 */
[----:B------:R-:W2:Y:S01]  /*2530*/  S2R R6, SR_TID.X ;  /* 0x0000000000067919 */ /* 0x000ea20000002100 */
[----:B------:R-:W3:Y:S01]  /*2540*/  LDCU UR5, c[0x0][0x390] ;  /* 0x00007200ff0577ac */ /* 0x000ee20008000800 */
[----:B--2---:R-:W-:-:S05]  /*2550*/  IMAD R4, R4, UR4, R6 ;  /* 0x0000000404047c24 */ /* 0x004fca000f8e0206 */
[----:B------:R-:W-:Y:S01]  /*2560*/  LEA R4, R4, 0x10, 0x4 ;  /* 0x0000001004047811 */ /* 0x000fe200078e20ff */
[----:B------:R-:W-:Y:S03]  /*2570*/  BAR.SYNC.DEFER_BLOCKING 0x0 ;  /* 0x0000000000007b1d */ /* 0x000fe60000010000 */
[----:B---3--:R-:W-:-:S13]  /*2580*/  ISETP.GT.U32.AND P0, PT, R4, UR5, PT ;  /* 0x0000000504007c0c */ /* 0x008fda000bf04070 */
[----:B------:R-:W-:Y:S05]  /*2590*/  @P0 EXIT ;  /* 0x000000000000094d */ /* 0x000fea0003800000 */
[----:B-----5:R-:W-:Y:S04]  /*25a0*/  STG.E.U8 desc[UR22][R2.64], R12 ;  /* 0x0000000c02007986 */ /* 0x020fe8000c101116 */
[----:B------:R-:W-:Y:S04]  /*25b0*/  STG.E.U8 desc[UR22][R2.64+0x1], R21 ;  /* 0x0000011502007986 */ /* 0x000fe8000c101116 */
        /* <DEDUP_REMOVED lines=13> */
[----:B------:R-:W-:Y:S01]  /*2690*/  STG.E.U8 desc[UR22][R2.64+0xf], R15 ;  /* 0x00000f0f02007986 */ /* 0x000fe2000c101116 */
[----:B------:R-:W-:Y:S05]  /*26a0*/  EXIT ;  /* 0x000000000000794d */ /* 0x000fea0003800000 */
.L_x_13:
[----:B------:R-:W-:-:S00]  /*26b0*/  BRA `(.L_x_13) ;  /* 0xfffffffc00fc7947 */ /* 0x000fc0000383ffff */
[----:B------:R-:W-:-:S00]  /*26c0*/  NOP ;  /* 0x0000000000007918 */ /* 0x000fc00000000000 */
        /* <DEDUP_REMOVED lines=11> */
.L_x_54:


//--------------------- .text._Z12AES_CTR_backPcS_jS_S_S_S_j --------------------------
	.section	.text._Z12AES_CTR_backPcS_jS_S_S_S_j,"ax",@progbits
	.align	128
        .global         _Z12AES_CTR_backPcS_jS_S_S_S_j
        .type           _Z12AES_CTR_backPcS_jS_S_S_S_j,@function
        .size           _Z12AES_CTR_backPcS_jS_S_S_S_j,(.L_x_55 - _Z12AES_CTR_backPcS_jS_S_S_S_j)
        .other          _Z12AES_CTR_backPcS_jS_S_S_S_j,@"STO_CUDA_ENTRY STV_DEFAULT"
_Z12AES_CTR_backPcS_jS_S_S_S_j:
.text._Z12AES_CTR_backPcS_jS_S_S_S_j:
[----:B------:R-:W-:Y:S01]  /*0000*/  LDC R1, c[0x0][0x37c] ;  /* 0x0000df00ff017b82 */ /* 0x000fe20000000800 */
[----:B------:R-:W0:Y:S01]  /*0010*/  S2R R11, SR_TID.X ;  /* 0x00000000000b7919 */ /* 0x000e220000002100 */
[----:B------:R-:W1:Y:S01]  /*0020*/  LDCU UR4, c[0x0][0x360] ;  /* 0x00006c00ff0477ac */ /* 0x000e620008000800 */
[----:B------:R-:W-:Y:S01]  /*0030*/  BSSY.RECONVERGENT B0, `(.L_x_14) ;  /* 0x00000e8000007945 */ /* 0x000fe20003800200 */
[----:B------:R-:W2:Y:S01]  /*0040*/  S2R R4, SR_CTAID.X ;  /* 0x0000000000047919 */ /* 0x000ea20000002500 */
[----:B------:R-:W3:Y:S01]  /*0050*/  LDCU.64 UR18, c[0x0][0x358] ;  /* 0x00006b00ff1277ac */ /* 0x000ee20008000a00 */
[----:B-1----:R-:W-:Y:S01]  /*0060*/  UISETP.GT.U32.AND UP0, UPT, UR4, 0xff, UPT ;  /* 0x000000ff0400788c */ /* 0x002fe2000bf04070 */
[----:B0-----:R-:W-:-:S13]  /*0070*/  ISETP.NE.AND P0, PT, R11, RZ, PT ;  /* 0x000000ff0b00720c */ /* 0x001fda0003f05270 */
[----:B------:R-:W0:Y:S01]  /*0080*/  @!P0 S2R R3, SR_CgaCtaId ;  /* 0x0000000000038919 */ /* 0x000e220000008800 */
[----:B------:R-:W1:Y:S01]  /*0090*/  @!P0 LDC R5, c[0x0][0x3b8] ;  /* 0x0000ee00ff058b82 */ /* 0x000e620000000800 */
[----:B------:R-:W-:-:S04]  /*00a0*/  @!P0 MOV R0, 0x400 ;  /* 0x0000040000008802 */ /* 0x000fc80000000f00 */
[----:B0-----:R-:W-:Y:S01]  /*00b0*/  @!P0 LEA R2, R3, R0, 0x18 ;  /* 0x0000000003028211 */ /* 0x001fe200078ec0ff */
[----:B--2---:R-:W-:-:S04]  /*00c0*/  IMAD R0, R4, UR4, R11 ;  /* 0x0000000404007c24 */ /* 0x004fc8000f8e020b */
[----:B-1----:R0:W-:Y:S01]  /*00d0*/  @!P0 STS [R2], R5 ;  /* 0x0000000502008388 */ /* 0x0021e20000000800 */
[----:B------:R-:W-:Y:S06]  /*00e0*/  BAR.SYNC.DEFER_BLOCKING 0x0 ;  /* 0x0000000000007b1d */ /* 0x000fec0000010000 */
[----:B---3--:R-:W-:Y:S05]  /*00f0*/  BRA.U UP0, `(.L_x_15) ;  /* 0x0000000900f07547 */ /* 0x008fea000b800000 */
[----:B------:R-:W-:Y:S05]  /*0100*/  @P0 BRA `(.L_x_16) ;  /* 0x0000000c00680947 */ /* 0x000fea0003800000 */
[----:B------:R-:W1:Y:S08]  /*0110*/  LDC.64 R14, c[0x0][0x398] ;  /* 0x0000e600ff0e7b82 */ /* 0x000e700000000a00 */
[----:B------:R-:W2:Y:S08]  /*0120*/  S2UR UR16, SR_CgaCtaId ;  /* 0x00000000001079c3 */ /* 0x000eb00000008800 */
[----:B0-----:R-:W0:Y:S08]  /*0130*/  LDC.64 R2, c[0x0][0x3a0] ;  /* 0x0000e800ff027b82 */ /* 0x001e300000000a00 */
[----:B------:R-:W3:Y:S01]  /*0140*/  LDC.64 R4, c[0x0][0x3a8] ;  /* 0x0000ea00ff047b82 */ /* 0x000ee20000000a00 */
[----:B-1----:R-:W4:Y:S01]  /*0150*/  LDG.E.U8 R20, desc[UR18][R14.64] ;  /* 0x000000120e147981 */ /* 0x002f22000c1e1100 */
[----:B------:R-:W-:Y:S01]  /*0160*/  UMOV UR7, 0x400 ;  /* 0x0000040000077882 */ /* 0x000fe20000000000 */
[----:B------:R-:W1:Y:S02]  /*0170*/  LDCU.128 UR8, c[0x0][0x3a0] ;  /* 0x00007400ff0877ac */ /* 0x000e640008000c00 */
[----:B------:R-:W5:Y:S01]  /*0180*/  LDG.E.U8 R21, desc[UR18][R14.64+0x1] ;  /* 0x000001120e157981 */ /* 0x000f62000c1e1100 */
[----:B------:R-:W1:Y:S03]  /*0190*/  LDCU.64 UR4, c[0x0][0x3b0] ;  /* 0x00007600ff0477ac */ /* 0x000e660008000a00 */
[----:B------:R-:W5:Y:S01]  /*01a0*/  LDG.E.U8 R22, desc[UR18][R14.64+0x2] ;  /* 0x000002120e167981 */ /* 0x000f62000c1e1100 */
[----:B------:R-:W1:Y:S01]  /*01b0*/  LDC.64 R6, c[0x0][0x3b0] ;  /* 0x0000ec00ff067b82 */ /* 0x000e620000000a00 */
[----:B------:R-:W5:Y:S02]  /*01c0*/  LDCU.64 UR14, c[0x0][0x398] ;  /* 0x00007300ff0e77ac */ /* 0x000f640008000a00 */
[----:B------:R-:W5:Y:S04]  /*01d0*/  LDG.E.U8 R18, desc[UR18][R14.64+0x3] ;  /* 0x000003120e127981 */ /* 0x000f68000c1e1100 */
[----:B------:R-:W5:Y:S04]  /*01e0*/  LDG.E.U8 R12, desc[UR18][R14.64+0x6] ;  /* 0x000006120e0c7981 */ /* 0x000f68000c1e1100 */
[----:B------:R-:W5:Y:S01]  /*01f0*/  LDG.E.U8 R11, desc[UR18][R14.64+0x7] ;  /* 0x000007120e0b7981 */ /* 0x000f62000c1e1100 */
[----:B--2---:R-:W-:-:S03]  /*0200*/  ULEA UR17, UR16, UR7, 0x18 ;  /* 0x0000000710117291 */ /* 0x004fc6000f8ec0ff */
[----:B------:R-:W2:Y:S04]  /*0210*/  LDG.E.U8 R19, desc[UR18][R14.64+0x4] ;  /* 0x000004120e137981 */ /* 0x000ea8000c1e1100 */
[----:B------:R-:W2:Y:S04]  /*0220*/  LDG.E.U8 R17, desc[UR18][R14.64+0x5] ;  /* 0x000005120e117981 */ /* 0x000ea8000c1e1100 */
[----:B0-----:R-:W2:Y:S04]  /*0230*/  LDG.E.U8 R10, desc[UR18][R2.64+0x2] ;  /* 0x00000212020a7981 */ /* 0x001ea8000c1e1100 */
        /* <DEDUP_REMOVED lines=9> */
[----:B------:R-:W3:Y:S04]  /*02d0*/  LDG.E.U8 R28, desc[UR18][R4.64+0x7] ;  /* 0x00000712041c7981 */ /* 0x000ee8000c1e1100 */
[----:B-1----:R-:W3:Y:S04]  /*02e0*/  LDG.E.U8 R29, desc[UR18][R6.64] ;  /* 0x00000012061d7981 */ /* 0x002ee8000c1e1100 */
[----:B------:R-:W3:Y:S04]  /*02f0*/  LDG.E.U8 R8, desc[UR18][R2.64] ;  /* 0x0000001202087981 */ /* 0x000ee8000c1e1100 */
[----:B------:R-:W3:Y:S04]  /*0300*/  LDG.E.U8 R9, desc[UR18][R2.64+0x1] ;  /* 0x0000011202097981 */ /* 0x000ee8000c1e1100 */
[----:B------:R-:W3:Y:S04]  /*0310*/  LDG.E.U8 R2, desc[UR18][R6.64+0x1] ;  /* 0x0000011206027981 */ /* 0x000ee8000c1e1100 */
[----:B------:R-:W3:Y:S04]  /*0320*/  LDG.E.U8 R3, desc[UR18][R6.64+0x2] ;  /* 0x0000021206037981 */ /* 0x000ee8000c1e1100 */
[----:B----4-:R-:W-:Y:S04]  /*0330*/  STS.U8 [UR17+0x4], R20 ;  /* 0x00000414ff007988 */ /* 0x010fe80008000011 */
[----:B-----5:R-:W-:Y:S04]  /*0340*/  STS.U8 [UR17+0x5], R21 ;  /* 0x00000515ff007988 */ /* 0x020fe80008000011 */
[----:B------:R0:W-:Y:S04]  /*0350*/  STS.U8 [UR17+0x6], R22 ;  /* 0x00000616ff007988 */ /* 0x0001e80008000011 */
[----:B------:R-:W-:Y:S04]  /*0360*/  STS.U8 [UR17+0x7], R18 ;  /* 0x00000712ff007988 */ /* 0x000fe80008000011 */
[----:B------:R1:W-:Y:S04]  /*0370*/  STS.U8 [UR17+0xa], R12 ;  /* 0x00000a0cff007988 */ /* 0x0003e80008000011 */
[----:B------:R4:W-:Y:S04]  /*0380*/  STS.U8 [UR17+0xb], R11 ;  /* 0x00000b0bff007988 */ /* 0x0009e80008000011 */
[----:B0-----:R-:W5:Y:S04]  /*0390*/  LDG.E.U8 R22, desc[UR18][R4.64+0x4] ;  /* 0x0000041204167981 */ /* 0x001f68000c1e1100 */
[----:B------:R-:W5:Y:S04]  /*03a0*/  LDG.E.U8 R21, desc[UR18][R4.64+0x5] ;  /* 0x0000051204157981 */ /* 0x000f68000c1e1100 */
[----:B------:R-:W5:Y:S04]  /*03b0*/  LDG.E.U8 R20, desc[UR18][R4.64+0x6] ;  /* 0x0000061204147981 */ /* 0x000f68000c1e1100 */
[----:B-1----:R-:W5:Y:S04]  /*03c0*/  LDG.E.U8 R12, desc[UR18][R6.64+0x3] ;  /* 0x00000312060c7981 */ /* 0x002f68000c1e1100 */
[----:B------:R-:W5:Y:S04]  /*03d0*/  LDG.E.U8 R18, desc[UR18][R6.64+0x6] ;  /* 0x0000061206127981 */ /* 0x000f68000c1e1100 */
[----:B----4-:R-:W4:Y:S04]  /*03e0*/  LDG.E.U8 R11, desc[UR18][R6.64+0x7] ;  /* 0x00000712060b7981 */ /* 0x010f28000c1e1100 */
[----:B------:R-:W4:Y:S04]  /*03f0*/  LDG.E.U8 R4, desc[UR18][R6.64+0x4] ;  /* 0x0000041206047981 */ /* 0x000f28000c1e1100 */
[----:B------:R0:W4:Y:S01]  /*0400*/  LDG.E.U8 R5, desc[UR18][R6.64+0x5] ;  /* 0x0000051206057981 */ /* 0x000122000c1e1100 */
[----:B------:R-:W-:-:S02]  /*0410*/  UIADD3 UR10, UP1, UPT, UR10, 0x3, URZ ;  /* 0x000000030a0a7890 */ /* 0x000fc4000ff3e0ff */
[----:B------:R-:W-:Y:S01]  /*0420*/  UIADD3 UR12, UP0, UPT, UR8, 0x3, URZ ;  /* 0x00000003080c7890 */ /* 0x000fe2000ff1e0ff */
[----:B--2---:R-:W-:Y:S01]  /*0430*/  STS.U8 [UR17+0x8], R19 ;  /* 0x00000813ff007988 */ /* 0x004fe20008000011 */
[----:B------:R-:W-:Y:S02]  /*0440*/  UIADD3 UR10, UP3, UPT, UR10, 0x8, URZ ;  /* 0x000000080a0a7890 */ /* 0x000fe4000ff7e0ff */
[----:B------:R-:W-:Y:S01]  /*0450*/  UIADD3 UR12, UP2, UPT, UR12, 0x8, URZ ;  /* 0x000000080c0c7890 */ /* 0x000fe2000ff5e0ff */
[----:B------:R-:W-:Y:S04]  /*0460*/  STS.U8 [UR17+0x9], R17 ;  /* 0x00000911ff007988 */ /* 0x000fe80008000011 */
[----:B------:R-:W-:Y:S04]  /*0470*/  STS.U8 [UR17+0x106], R10 ;  /* 0x0001060aff007988 */ /* 0x000fe80008000011 */
[----:B------:R-:W-:Y:S04]  /*0480*/  STS.U8 [UR17+0x107], R16 ;  /* 0x00010710ff007988 */ /* 0x000fe80008000011 */
[----:B------:R-:W-:Y:S04]  /*0490*/  STS.U8 [UR17+0x108], R15 ;  /* 0x0001080fff007988 */ /* 0x000fe80008000011 */
[----:B------:R-:W-:Y:S04]  /*04a0*/  STS.U8 [UR17+0x109], R14 ;  /* 0x0001090eff007988 */ /* 0x000fe80008000011 */
[----:B------:R-:W-:Y:S04]  /*04b0*/  STS.U8 [UR17+0x10a], R13 ;  /* 0x00010a0dff007988 */ /* 0x000fe80008000011 */
[----:B------:R-:W-:Y:S04]  /*04c0*/  STS.U8 [UR17+0x10b], R27 ;  /* 0x00010b1bff007988 */ /* 0x000fe80008000011 */
[----:B---3--:R-:W-:Y:S04]  /*04d0*/  STS.U8 [UR17+0x204], R26 ;  /* 0x0002041aff007988 */ /* 0x008fe80008000011 */
[----:B------:R-:W-:Y:S04]  /*04e0*/  STS.U8 [UR17+0x205], R25 ;  /* 0x00020519ff007988 */ /* 0x000fe80008000011 */
[----:B------:R-:W-:Y:S04]  /*04f0*/  STS.U8 [UR17+0x206], R24 ;  /* 0x00020618ff007988 */ /* 0x000fe80008000011 */
[----:B------:R-:W-:Y:S04]  /*0500*/  STS.U8 [UR17+0x207], R23 ;  /* 0x00020717ff007988 */ /* 0x000fe80008000011 */
[----:B------:R-:W-:Y:S04]  /*0510*/  STS.U8 [UR17+0x20b], R28 ;  /* 0x00020b1cff007988 */ /* 0x000fe80008000011 */
[----:B------:R-:W-:Y:S01]  /*0520*/  STS.U8 [UR17+0x304], R29 ;  /* 0x0003041dff007988 */ /* 0x000fe20008000011 */
[----:B------:R-:W-:-:S02]  /*0530*/  UIADD3.X UR11, UPT, UPT, URZ, URZ, UR11, UP3, UP1 ;  /* 0x000000ffff0b7290 */ /* 0x000fc40009fe240b */
[----:B------:R-:W-:Y:S02]  /*0540*/  UIADD3.X UR13, UPT, UPT, URZ, URZ, UR9, UP2, UP0 ;  /* 0x000000ffff0d7290 */ /* 0x000fe400097e0409 */
[----:B------:R-:W-:Y:S02]  /*0550*/  UIADD3 UR8, UP1, UPT, UR4, 0x3, URZ ;  /* 0x0000000304087890 */ /* 0x000fe4000ff3e0ff */
[----:B------:R-:W-:Y:S02]  /*0560*/  UIADD3 UR14, UP0, UPT, UR14, 0x3, URZ ;  /* 0x000000030e0e7890 */ /* 0x000fe4000ff1e0ff */
[----:B------:R-:W-:Y:S02]  /*0570*/  UIADD3 UR8, UP3, UPT, UR8, 0x8, URZ ;  /* 0x0000000808087890 */ /* 0x000fe4000ff7e0ff */
[----:B------:R-:W-:Y:S02]  /*0580*/  UIADD3 UR14, UP2, UPT, UR14, 0x8, URZ ;  /* 0x000000080e0e7890 */ /* 0x000fe4000ff5e0ff */
[----:B------:R-:W-:-:S02]  /*0590*/  UIADD3.X UR9, UPT, UPT, URZ, URZ, UR5, UP3, UP1 ;  /* 0x000000ffff097290 */ /* 0x000fc40009fe2405 */
[----:B------:R-:W-:Y:S02]  /*05a0*/  UIADD3.X UR15, UPT, UPT, URZ, URZ, UR15, UP2, UP0 ;  /* 0x000000ffff0f7290 */ /* 0x000fe400097e040f */
[----:B------:R-:W-:Y:S02]  /*05b0*/  UIADD3 UR4, UPT, UPT, UR7, 0x4, URZ ;  /* 0x0000000407047890 */ /* 0x000fe4000fffe0ff */
[----:B------:R-:W-:Y:S02]  /*05c0*/  UIADD3 UR5, UPT, UPT, UR7, 0x104, URZ ;  /* 0x0000010407057890 */ /* 0x000fe4000fffe0ff */
[----:B------:R-:W-:Y:S02]  /*05d0*/  UIADD3 UR6, UPT, UPT, UR7, 0x204, URZ ;  /* 0x0000020407067890 */ /* 0x000fe4000fffe0ff */
[----:B------:R-:W-:Y:S01]  /*05e0*/  UIADD3 UR7, UPT, UPT, UR7, 0x304, URZ ;  /* 0x0000030407077890 */ /* 0x000fe2000fffe0ff */
[----:B------:R1:W-:Y:S01]  /*05f0*/  STS.U8 [UR17+0x104], R8 ;  /* 0x00010408ff007988 */ /* 0x0003e20008000011 */
[----:B------:R-:W-:Y:S01]  /*0600*/  ULEA UR4, UR16, UR4, 0x18 ;  /* 0x0000000410047291 */ /* 0x000fe2000f8ec0ff */
[----:B0-----:R-:W-:Y:S01]  /*0610*/  IMAD.U32 R7, RZ, RZ, UR9 ;  /* 0x00000009ff077e24 */ /* 0x001fe2000f8e00ff */
[----:B------:R-:W-:Y:S01]  /*0620*/  ULEA UR5, UR16, UR5, 0x18 ;  /* 0x0000000510057291 */ /* 0x000fe2000f8ec0ff */
[----:B------:R0:W-:Y:S01]  /*0630*/  STS.U8 [UR17+0x105], R9 ;  /* 0x00010509ff007988 */ /* 0x0001e20008000011 */
[----:B------:R-:W-:-:S02]  /*0640*/  ULEA UR6, UR16, UR6, 0x18 ;  /* 0x0000000610067291 */ /* 0x000fc4000f8ec0ff */
[----:B------:R-:W-:Y:S01]  /*0650*/  ULEA UR7, UR16, UR7, 0x18 ;  /* 0x0000000710077291 */ /* 0x000fe2000f8ec0ff */
[----:B------:R2:W-:Y:S01]  /*0660*/  STS.U8 [UR17+0x305], R2 ;  /* 0x00030502ff007988 */ /* 0x0005e20008000011 */
[----:B-1----:R-:W-:-:S03]  /*0670*/  IMAD.U32 R8, RZ, RZ, UR14 ;  /* 0x0000000eff087e24 */ /* 0x002fc6000f8e00ff */
[----:B------:R1:W-:Y:S01]  /*0680*/  STS.U8 [UR17+0x306], R3 ;  /* 0x00030603ff007988 */ /* 0x0003e20008000011 */
[----:B0-----:R-:W-:Y:S02]  /*0690*/  IMAD.U32 R9, RZ, RZ, UR15 ;  /* 0x0000000fff097e24 */ /* 0x001fe4000f8e00ff */
[----:B--2---:R-:W-:Y:S01]  /*06a0*/  IMAD.U32 R2, RZ, RZ, UR12 ;  /* 0x0000000cff027e24 */ /* 0x004fe2000f8e00ff */
[----:B------:R-:W-:Y:S01]  /*06b0*/  UIADD3 UR4, UPT, UPT, UR4, 0xb, URZ ;  /* 0x0000000b04047890 */ /* 0x000fe2000fffe0ff */
[----:B------:R-:W-:Y:S02]  /*06c0*/  IMAD.U32 R6, RZ, RZ, UR8 ;  /* 0x00000008ff067e24 */ /* 0x000fe4000f8e00ff */
[----:B-1----:R-:W-:Y:S01]  /*06d0*/  IMAD.U32 R3, RZ, RZ, UR13 ;  /* 0x0000000dff037e24 */ /* 0x002fe2000f8e00ff */
[----:B------:R-:W-:Y:S02]  /*06e0*/  UIADD3 UR5, UPT, UPT, UR5, 0xb, URZ ;  /* 0x0000000b05057890 */ /* 0x000fe4000fffe0ff */
[----:B------:R-:W-:-:S02]  /*06f0*/  UIADD3 UR6, UPT, UPT, UR6, 0xb, URZ ;  /* 0x0000000b06067890 */ /* 0x000fc4000fffe0ff */
[----:B------:R-:W-:Y:S01]  /*0700*/  UIADD3 UR7, UPT, UPT, UR7, 0xb, URZ ;  /* 0x0000000b07077890 */ /* 0x000fe2000fffe0ff */
[----:B------:R-:W-:Y:S01]  /*0710*/  UMOV UR8, 0xf ;  /* 0x0000000f00087882 */ /* 0x000fe20000000000 */
[----:B-----5:R-:W-:Y:S04]  /*0720*/  STS.U8 [UR17+0x208], R22 ;  /* 0x00020816ff007988 */ /* 0x020fe80008000011 */
[----:B------:R-:W-:Y:S04]  /*0730*/  STS.U8 [UR17+0x209], R21 ;  /* 0x00020915ff007988 */ /* 0x000fe80008000011 */
[----:B------:R-:W-:Y:S04]  /*0740*/  STS.U8 [UR17+0x20a], R20 ;  /* 0x00020a14ff007988 */ /* 0x000fe80008000011 */
[----:B------:R-:W-:Y:S04]  /*0750*/  STS.U8 [UR17+0x307], R12 ;  /* 0x0003070cff007988 */ /* 0x000fe80008000011 */
[----:B------:R-:W-:Y:S04]  /*0760*/  STS.U8 [UR17+0x30a], R18 ;  /* 0x00030a12ff007988 */ /* 0x000fe80008000011 */
[----:B----4-:R-:W-:Y:S04]  /*0770*/  STS.U8 [UR17+0x30b], R11 ;  /* 0x00030b0bff007988 */ /* 0x010fe80008000011 */
[----:B------:R0:W-:Y:S04]  /*0780*/  STS.U8 [UR17+0x308], R4 ;  /* 0x00030804ff007988 */ /* 0x0001e80008000011 */
[----:B------:R1:W-:Y:S01]  /*0790*/  STS.U8 [UR17+0x309], R5 ;  /* 0x00030905ff007988 */ /* 0x0003e20008000011 */
[----:B0-----:R-:W-:-:S02]  /*07a0*/  IMAD.U32 R4, RZ, RZ, UR10 ;  /* 0x0000000aff047e24 */ /* 0x001fc4000f8e00ff */
[----:B-1----:R-:W-:-:S07]  /*07b0*/  IMAD.U32 R5, RZ, RZ, UR11 ;  /* 0x0000000bff057e24 */ /* 0x002fce000f8e00ff */
.L_x_17:
[----:B0-----:R-:W2:Y:S04]  /*07c0*/  LDG.E.U8 R24, desc[UR18][R8.64+-0x3] ;  /* 0xfffffd1208187981 */ /* 0x001ea8000c1e1100 */
        /* <DEDUP_REMOVED lines=43> */
[----:B0-----:R-:W5:Y:S04]  /*0a80*/  LDG.E.U8 R22, desc[UR18][R6.64+0x3] ;  /* 0x0000031206167981 */ /* 0x001f68000c1e1100 */
[----:B-1----:R0:W5:Y:S04]  /*0a90*/  LDG.E.U8 R23, desc[UR18][R8.64+0x4] ;  /* 0x0000041208177981 */ /* 0x002168000c1e1100 */
[----:B------:R1:W5:Y:S01]  /*0aa0*/  LDG.E.U8 R24, desc[UR18][R2.64+0x4] ;  /* 0x0000041202187981 */ /* 0x000362000c1e1100 */
[----:B------:R-:W-:-:S04]  /*0ab0*/  UIADD3 UR8, UPT, UPT, UR8, 0x8, URZ ;  /* 0x0000000808087890 */ /* 0x000fc8000fffe0ff */
[----:B------:R-:W-:Y:S01]  /*0ac0*/  UISETP.NE.AND UP0, UPT, UR8, 0x107, UPT ;  /* 0x000001070800788c */ /* 0x000fe2000bf05270 */
[----:B0-----:R-:W-:Y:S02]  /*0ad0*/  IADD3 R8, P1, PT, R8, 0x8, RZ ;  /* 0x0000000808087810 */ /* 0x001fe40007f3e0ff */
[----:B------:R-:W-:Y:S02]  /*0ae0*/  IADD3 R4, P3, PT, R4, 0x8, RZ ;  /* 0x0000000804047810 */ /* 0x000fe40007f7e0ff */
[----:B-1----:R-:W-:Y:S02]  /*0af0*/  IADD3 R2, P2, PT, R2, 0x8, RZ ;  /* 0x0000000802027810 */ /* 0x002fe40007f5e0ff */
[----:B------:R-:W-:Y:S01]  /*0b00*/  IADD3 R6, P4, PT, R6, 0x8, RZ ;  /* 0x0000000806067810 */ /* 0x000fe20007f9e0ff */
[----:B------:R-:W-:Y:S02]  /*0b10*/  IMAD.X R9, RZ, RZ, R9, P1 ;  /* 0x000000ffff097224 */ /* 0x000fe400008e0609 */
[----:B------:R-:W-:-:S02]  /*0b20*/  IMAD.X R3, RZ, RZ, R3, P2 ;  /* 0x000000ffff037224 */ /* 0x000fc400010e0603 */
[----:B------:R-:W-:Y:S02]  /*0b30*/  IMAD.X R5, RZ, RZ, R5, P3 ;  /* 0x000000ffff057224 */ /* 0x000fe400018e0605 */
[----:B------:R-:W-:Y:S01]  /*0b40*/  IMAD.X R7, RZ, RZ, R7, P4 ;  /* 0x000000ffff077224 */ /* 0x000fe200020e0607 */
[----:B--2---:R0:W-:Y:S04]  /*0b50*/  STS.U8 [UR7], R10 ;  /* 0x0000000aff007988 */ /* 0x0041e80008000007 */
        /* <DEDUP_REMOVED lines=22> */
.L_x_15:
        /* <DEDUP_REMOVED lines=10> */
[----:B------:R-:W-:Y:S01]  /*0d60*/  IMAD.X R5, RZ, RZ, UR9, P2 ;  /* 0x00000009ff057e24 */ /* 0x000fe200090e06ff */
[----:B------:R-:W2:Y:S01]  /*0d70*/  LDG.E.U8 R2, desc[UR18][R2.64] ;  /* 0x0000001202027981 */ /* 0x000ea2000c1e1100 */
[----:B------:R-:W-:Y:S02]  /*0d80*/  IMAD.X R7, RZ, RZ, UR11, P1 ;  /* 0x0000000bff077e24 */ /* 0x000fe400088e06ff */
[----:B------:R-:W-:Y:S01]  /*0d90*/  IMAD.X R9, RZ, RZ, UR7, P3 ;  /* 0x00000007ff097e24 */ /* 0x000fe200098e06ff */
[----:B------:R-:W3:Y:S04]  /*0da0*/  LDG.E.U8 R4, desc[UR18][R4.64] ;  /* 0x0000001204047981 */ /* 0x000ee8000c1e1100 */
[----:B------:R-:W4:Y:S04]  /*0db0*/  LDG.E.U8 R6, desc[UR18][R6.64] ;  /* 0x0000001206067981 */ /* 0x000f28000c1e1100 */
[----:B------:R-:W5:Y:S01]  /*0dc0*/  LDG.E.U8 R8, desc[UR18][R8.64] ;  /* 0x0000001208087981 */ /* 0x000f62000c1e1100 */
[----:B------:R-:W0:Y:S01]  /*0dd0*/  S2UR UR6, SR_CgaCtaId ;  /* 0x00000000000679c3 */ /* 0x000e220000008800 */
[----:B------:R-:W-:-:S02]  /*0de0*/  UMOV UR4, 0x400 ;  /* 0x0000040000047882 */ /* 0x000fc40000000000 */
[----:B------:R-:W-:Y:S02]  /*0df0*/  UIADD3 UR5, UPT, UPT, UR4, 0x4, URZ ;  /* 0x0000000404057890 */ /* 0x000fe4000fffe0ff */
[----:B------:R-:W-:Y:S02]  /*0e00*/  UIADD3 UR7, UPT, UPT, UR4, 0x104, URZ ;  /* 0x0000010404077890 */ /* 0x000fe4000fffe0ff */
[----:B------:R-:W-:Y:S02]  /*0e10*/  UIADD3 UR8, UPT, UPT, UR4, 0x204, URZ ;  /* 0x0000020404087890 */ /* 0x000fe4000fffe0ff */
[----:B------:R-:W-:Y:S02]  /*0e20*/  UIADD3 UR4, UPT, UPT, UR4, 0x304, URZ ;  /* 0x0000030404047890 */ /* 0x000fe4000fffe0ff */
[----:B0-----:R-:W-:Y:S02]  /*0e30*/  ULEA UR5, UR6, UR5, 0x18 ;  /* 0x0000000506057291 */ /* 0x001fe4000f8ec0ff */
[----:B------:R-:W-:-:S02]  /*0e40*/  ULEA UR7, UR6, UR7, 0x18 ;  /* 0x0000000706077291 */ /* 0x000fc4000f8ec0ff */
[----:B------:R-:W-:Y:S02]  /*0e50*/  ULEA UR8, UR6, UR8, 0x18 ;  /* 0x0000000806087291 */ /* 0x000fe4000f8ec0ff */
[----:B------:R-:W-:-:S03]  /*0e60*/  ULEA UR4, UR6, UR4, 0x18 ;  /* 0x0000000406047291 */ /* 0x000fc6000f8ec0ff */
[----:B--2---:R1:W-:Y:S04]  /*0e70*/  STS.U8 [R11+UR5], R2 ;  /* 0x000000020b007988 */ /* 0x0043e80008000005 */
[----:B---3--:R1:W-:Y:S04]  /*0e80*/  STS.U8 [R11+UR7], R4 ;  /* 0x000000040b007988 */ /* 0x0083e80008000007 */
[----:B----4-:R1:W-:Y:S04]  /*0e90*/  STS.U8 [R11+UR8], R6 ;  /* 0x000000060b007988 */ /* 0x0103e80008000008 */
[----:B-----5:R1:W-:Y:S02]  /*0ea0*/  STS.U8 [R11+UR4], R8 ;  /* 0x000000080b007988 */ /* 0x0203e40008000004 */
.L_x_16:
[----:B------:R-:W-:Y:S05]  /*0eb0*/  BSYNC.RECONVERGENT B0 ;  /* 0x0000000000007941 */ /* 0x000fea0003800200 */
.L_x_14:
[----:B------:R-:W-:Y:S06]  /*0ec0*/  BAR.SYNC.DEFER_BLOCKING 0x0 ;  /* 0x0000000000007b1d */ /* 0x000fec0000010000 */
[----:B------:R-:W-:Y:S04]  /*0ed0*/  BSSY.RECONVERGENT B0, `(.L_x_18) ;  /* 0x000005c000007945 */ /* 0x000fe80003800200 */
[----:B------:R-:W-:Y:S05]  /*0ee0*/  @P0 BRA `(.L_x_19) ;  /* 0x0000000400680947 */ /* 0x000fea0003800000 */
[----:B01----:R-:W0:Y:S02]  /*0ef0*/  LDC.64 R2, c[0x0][0x388] ;  /* 0x0000e200ff027b82 */ /* 0x003e240000000a00 */
        /* <DEDUP_REMOVED lines=21> */
[----:B------:R-:W-:-:S07]  /*1050*/  ULEA UR7, UR5, UR7, 0x18 ;  /* 0x0000000705077291 */ /* 0x000fce000f8ec0ff */
        /* <DEDUP_REMOVED lines=16> */
[----:B------:R-:W-:-:S02]  /*1160*/  UIADD3 UR6, UPT, UPT, UR4, 0x104, URZ ;  /* 0x0000010404067890 */ /* 0x000fc4000fffe0ff */
[----:B------:R-:W-:Y:S02]  /*1170*/  UIADD3 UR4, UPT, UPT, UR4, 0x404, URZ ;  /* 0x0000040404047890 */ /* 0x000fe4000fffe0ff */
[----:B------:R-:W-:Y:S02]  /*1180*/  ULEA UR6, UR5, UR6, 0x18 ;  /* 0x0000000605067291 */ /* 0x000fe4000f8ec0ff */
[----:B------:R-:W-:-:S12]  /*1190*/  ULEA UR4, UR5, UR4, 0x18 ;  /* 0x0000000405047291 */ /* 0x000fd8000f8ec0ff */
.L_x_21:
        /* <DEDUP_REMOVED lines=24> */
.L_x_20:
[----:B-1----:R-:W-:Y:S02]  /*1320*/  LOP3.LUT R7, R7, R16, RZ, 0x3c, !PT ;  /* 0x0000001007077212 */ /* 0x002fe400078e3cff */
[----:B--2---:R-:W-:Y:S02]  /*1330*/  LOP3.LUT R15, R6, R15, RZ, 0x3c, !PT ;  /* 0x0000000f060f7212 */ /* 0x004fe400078e3cff */
[----:B---3--:R-:W-:Y:S01]  /*1340*/  LOP3.LUT R17, R4, R17, RZ, 0x3c, !PT ;  /* 0x0000001104117212 */ /* 0x008fe200078e3cff */
[----:B------:R1:W-:Y:S01]  /*1350*/  STS.U8 [R2+UR4], R7 ;  /* 0x0000000702007988 */ /* 0x0003e20008000004 */
[----:B----4-:R-:W-:Y:S02]  /*1360*/  LOP3.LUT R11, R5, R18, RZ, 0x3c, !PT ;  /* 0x00000012050b7212 */ /* 0x010fe400078e3cff */
[----:B0-----:R-:W-:Y:S01]  /*1370*/  LOP3.LUT R13, R7, R20, RZ, 0x3c, !PT ;  /* 0x00000014070d7212 */ /* 0x001fe200078e3cff */
[----:B------:R-:W-:Y:S01]  /*1380*/  STS.U8 [R2+UR4+0x1], R15 ;  /* 0x0000010f02007988 */ /* 0x000fe20008000004 */
[----:B------:R-:W-:-:S02]  /*1390*/  LOP3.LUT R9, R15, R9, RZ, 0x3c, !PT ;  /* 0x000000090f097212 */ /* 0x000fc400078e3cff */
[----:B------:R-:W-:Y:S01]  /*13a0*/  LOP3.LUT R3, R17, R3, RZ, 0x3c, !PT ;  /* 0x0000000311037212 */ /* 0x000fe200078e3cff */
[----:B------:R-:W-:Y:S01]  /*13b0*/  STS.U8 [R2+UR4+0x2], R17 ;  /* 0x0000021102007988 */ /* 0x000fe20008000004 */
[----:B------:R-:W-:Y:S02]  /*13c0*/  LOP3.LUT R19, R11, R8, RZ, 0x3c, !PT ;  /* 0x000000080b137212 */ /* 0x000fe400078e3cff */
[----:B-1----:R-:W-:Y:S01]  /*13d0*/  PRMT R7, R13, 0x7610, R7 ;  /* 0x000076100d077816 */ /* 0x002fe20000000007 */
        /* <DEDUP_REMOVED lines=11> */
.L_x_19:
[----:B------:R-:W-:Y:S05]  /*1490*/  BSYNC.RECONVERGENT B0 ;  /* 0x0000000000007941 */ /* 0x000fea0003800200 */
.L_x_18:
[----:B------:R-:W2:Y:S01]  /*14a0*/  LDCU UR4, c[0x0][0x390] ;  /* 0x00007200ff0477ac */ /* 0x000ea20008000800 */
[----:B01----:R-:W-:Y:S01]  /*14b0*/  LEA R2, R0, 0x10, 0x4 ;  /* 0x0000001000027811 */ /* 0x003fe200078e20ff */
[----:B------:R-:W-:Y:S01]  /*14c0*/  BSSY.RECONVERGENT B0, `(.L_x_22) ;  /* 0x000011e000007945 */ /* 0x000fe20003800200 */
[----:B------:R-:W-:Y:S02]  /*14d0*/  BAR.SYNC.DEFER_BLOCKING 0x0 ;  /* 0x0000000000007b1d */ /* 0x000fe40000010000 */
[----:B--2---:R-:W-:-:S13]  /*14e0*/  ISETP.GT.U32.AND P0, PT, R2, UR4, PT ;  /* 0x0000000402007c0c */ /* 0x004fda000bf04070 */
[----:B------:R-:W-:Y:S05]  /*14f0*/  @P0 BRA `(.L_x_23) ;  /* 0x0000001000680947 */ /* 0x000fea0003800000 */
[----:B------:R-:W0:Y:S01]  /*1500*/  S2UR UR5, SR_CgaCtaId ;  /* 0x00000000000579c3 */ /* 0x000e220000008800 */
[----:B------:R-:W-:Y:S01]  /*1510*/  UMOV UR4, 0x400 ;  /* 0x0000040000047882 */ /* 0x000fe20000000000 */
[--C-:B------:R-:W-:Y:S02]  /*1520*/  SHF.R.U32.HI R7, RZ, 0x18, R0.reuse ;  /* 0x00000018ff077819 */ /* 0x100fe40000011600 */
[----:B------:R-:W-:Y:S02]  /*1530*/  PRMT R5, R0, 0x7632, R5 ;  /* 0x0000763200057816 */ /* 0x000fe40000000005 */
[----:B------:R-:W-:Y:S01]  /*1540*/  SHF.R.U32.HI R4, RZ, 0x8, R0 ;  /* 0x00000008ff047819 */ /* 0x000fe20000011600 */
[----:B0-----:R-:W-:-:S09]  /*1550*/  ULEA UR4, UR5, UR4, 0x18 ;  /* 0x0000000405047291 */ /* 0x001fd2000f8ec0ff */
[----:B------:R-:W0:Y:S04]  /*1560*/  LDS.U8 R14, [UR4+0x404] ;  /* 0x00040404ff0e7984 */ /* 0x000e280008000000 */
[----:B------:R-:W1:Y:S04]  /*1570*/  LDS.U8 R16, [UR4+0x405] ;  /* 0x00040504ff107984 */ /* 0x000e680008000000 */
[----:B------:R-:W2:Y:S04]  /*1580*/  LDS R2, [UR4] ;  /* 0x00000004ff027984 */ /* 0x000ea80008000800 */
[----:B------:R-:W3:Y:S04]  /*1590*/  LDS.U8 R3, [UR4+0x40b] ;  /* 0x00040b04ff037984 */ /* 0x000ee80008000000 */
[----:B------:R-:W4:Y:S04]  /*15a0*/  LDS.U8 R9, [UR4+0x406] ;  /* 0x00040604ff097984 */ /* 0x000f280008000000 */
[----:B------:R-:W5:Y:S04]  /*15b0*/  LDS.U8 R21, [UR4+0x407] ;  /* 0x00040704ff157984 */ /* 0x000f680008000000 */
[----:B------:R-:W5:Y:S04]  /*15c0*/  LDS.U8 R8, [UR4+0x40a] ;  /* 0x00040a04ff087984 */ /* 0x000f680008000000 */
[----:B------:R-:W5:Y:S04]  /*15d0*/  LDS.U8 R23, [UR4+0x408] ;  /* 0x00040804ff177984 */ /* 0x000f680008000000 */
[----:B------:R-:W5:Y:S04]  /*15e0*/  LDS.U8 R25, [UR4+0x409] ;  /* 0x00040904ff197984 */ /* 0x000f680008000000 */
[----:B------:R-:W5:Y:S04]  /*15f0*/  LDS.U8 R12, [UR4+0x40c] ;  /* 0x00040c04ff0c7984 */ /* 0x000f680008000000 */
[----:B------:R-:W5:Y:S01]  /*1600*/  LDS.U8 R15, [UR4+0x40d] ;  /* 0x00040d04ff0f7984 */ /* 0x000f620008000000 */
[----:B0-----:R-:W-:-:S03]  /*1610*/  LOP3.LUT R7, R14, R7, RZ, 0x3c, !PT ;  /* 0x000000070e077212 */ /* 0x001fc600078e3cff */
[----:B------:R-:W0:Y:S01]  /*1620*/  LDS.U8 R17, [UR4+0x40e] ;  /* 0x00040e04ff117984 */ /* 0x000e220008000000 */
[----:B-1----:R-:W-:-:S03]  /*1630*/  LOP3.LUT R5, R16, R5, RZ, 0x3c, !PT ;  /* 0x0000000510057212 */ /* 0x002fc600078e3cff */
[----:B------:R-:W1:Y:S01]  /*1640*/  LDS.U8 R6, [UR4+0x40f] ;  /* 0x00040f04ff067984 */ /* 0x000e620008000000 */
[--C-:B--2---:R-:W-:Y:S02]  /*1650*/  SHF.R.U32.HI R19, RZ, 0x8, R2.reuse ;  /* 0x00000008ff137819 */ /* 0x104fe40000011602 */
[----:B------:R-:W-:Y:S01]  /*1660*/  SHF.R.U32.HI R14, RZ, 0x18, R2 ;  /* 0x00000018ff0e7819 */ /* 0x000fe20000011602 */
[----:B------:R-:W2:Y:S01]  /*1670*/  LDS.U8 R13, [UR4+0x410] ;  /* 0x00041004ff0d7984 */ /* 0x000ea20008000000 */
[----:B------:R-:W-:Y:S02]  /*1680*/  PRMT R16, R2, 0x7632, R16 ;  /* 0x0000763202107816 */ /* 0x000fe40000000010 */
[----:B---3--:R-:W-:Y:S01]  /*1690*/  LOP3.LUT R3, R3, R2, RZ, 0x3c, !PT ;  /* 0x0000000203037212 */ /* 0x008fe200078e3cff */
[----:B------:R-:W3:Y:S01]  /*16a0*/  LDS.U8 R11, [UR4+0x411] ;  /* 0x00041104ff0b7984 */ /* 0x000ee20008000000 */
[----:B----4-:R-:W-:Y:S01]  /*16b0*/  LOP3.LUT R4, R9, R4, RZ, 0x3c, !PT ;  /* 0x0000000409047212 */ /* 0x010fe200078e3cff */
[----:B------:R-:W-:-:S02]  /*16c0*/  IMAD.MOV.U32 R2, RZ, RZ, 0x10 ;  /* 0x00000010ff027424 */ /* 0x000fc400078e00ff */
[----:B------:R-:W4:Y:S01]  /*16d0*/  LDS.U8 R10, [UR4+0x412] ;  /* 0x00041204ff0a7984 */ /* 0x000f220008000000 */
[----:B-----5:R-:W-:-:S03]  /*16e0*/  LOP3.LUT R9, R21, R0, RZ, 0x3c, !PT ;  /* 0x0000000015097212 */ /* 0x020fc600078e3cff */
[----:B------:R-:W0:Y:S01]  /*16f0*/  LDS.U8 R18, [UR4+0x413] ;  /* 0x00041304ff127984 */ /* 0x000e220008000000 */
[----:B------:R-:W-:Y:S02]  /*1700*/  LOP3.LUT R0, R8, R19, RZ, 0x3c, !PT ;  /* 0x0000001308007212 */ /* 0x000fe400078e3cff */
[----:B------:R-:W-:Y:S02]  /*1710*/  PRMT R8, R3, 0x7610, R8 ;  /* 0x0000761003087816 */ /* 0x000fe40000000008 */
[----:B------:R-:W-:Y:S02]  /*1720*/  LOP3.LUT R14, R23, R14, RZ, 0x3c, !PT ;  /* 0x0000000e170e7212 */ /* 0x000fe400078e3cff */
[----:B------:R-:W-:-:S07]  /*1730*/  LOP3.LUT R16, R25, R16, RZ, 0x3c, !PT ;  /* 0x0000001019107212 */ /* 0x000fce00078e3cff */
.L_x_24:
[----:B------:R-:W5:Y:S01]  /*1740*/  S2UR UR5, SR_CgaCtaId ;  /* 0x00000000000579c3 */ /* 0x000f620000008800 */
[----:B------:R-:W-:Y:S01]  /*1750*/  UMOV UR4, 0x400 ;  /* 0x0000040000047882 */ /* 0x000fe20000000000 */
[----:B------:R-:W-:Y:S01]  /*1760*/  LOP3.LUT R20, R7, 0xff, RZ, 0xc0, !PT ;  /* 0x000000ff07147812 */ /* 0x000fe200078ec0ff */
[----:B------:R-:W-:Y:S01]  /*1770*/  UIADD3 UR6, UPT, UPT, UR4, 0x104, URZ ;  /* 0x0000010404067890 */ /* 0x000fe2000fffe0ff */
[----:B------:R-:W-:Y:S01]  /*1780*/  LOP3.LUT R3, R16, 0xff, RZ, 0xc0, !PT ;  /* 0x000000ff10037812 */ /* 0x000fe200078ec0ff */
[----:B------:R-:W-:Y:S01]  /*1790*/  UIADD3 UR7, UPT, UPT, UR4, 0x404, URZ ;  /* 0x0000040404077890 */ /* 0x000fe2000fffe0ff */
[----:B0-----:R-:W-:Y:S02]  /*17a0*/  LOP3.LUT R16, R17, 0xff, RZ, 0xc0, !PT ;  /* 0x000000ff11107812 */ /* 0x001fe400078ec0ff */
[----:B------:R-:W-:Y:S02]  /*17b0*/  LOP3.LUT R23, R18, 0xff, RZ, 0xc0, !PT ;  /* 0x000000ff12177812 */ /* 0x000fe400078ec0ff */
[----:B------:R-:W-:Y:S01]  /*17c0*/  LOP3.LUT R27, R15, 0xff, RZ, 0xc0, !PT ;  /* 0x000000ff0f1b7812 */ /* 0x000fe200078ec0ff */
[----:B-----5:R-:W-:-:S02]  /*17d0*/  ULEA UR8, UR5, UR6, 0x18 ;  /* 0x0000000605087291 */ /* 0x020fc4000f8ec0ff */
[----:B------:R-:W-:Y:S02]  /*17e0*/  UIADD3 UR6, UPT, UPT, UR4, 0x304, URZ ;  /* 0x0000030404067890 */ /* 0x000fe4000fffe0ff */
[----:B------:R-:W-:Y:S02]  /*17f0*/  UIADD3 UR4, UPT, UPT, UR4, 0x204, URZ ;  /* 0x0000020404047890 */ /* 0x000fe4000fffe0ff */
[----:B------:R-:W-:Y:S02]  /*1800*/  ULEA UR7, UR5, UR7, 0x18 ;  /* 0x0000000705077291 */ /* 0x000fe4000f8ec0ff */
[----:B------:R-:W-:Y:S01]  /*1810*/  ULEA UR4, UR5, UR4, 0x18 ;  /* 0x0000000405047291 */ /* 0x000fe2000f8ec0ff */
[----:B------:R-:W0:Y:S01]  /*1820*/  LDS.U8 R20, [R20+UR8] ;  /* 0x0000000814147984 */ /* 0x000e220008000000 */
[----:B------:R-:W-:-:S03]  /*1830*/  ULEA UR6, UR5, UR6, 0x18 ;  /* 0x0000000605067291 */ /* 0x000fc6000f8ec0ff */
[----:B------:R-:W5:Y:S04]  /*1840*/  LDS.U8 R3, [R3+UR8] ;  /* 0x0000000803037984 */ /* 0x000f680008000000 */
[----:B------:R-:W1:Y:S04]  /*1850*/  LDS.U8 R16, [R16+UR8] ;  /* 0x0000000810107984 */ /* 0x000e680008000000 */
[----:B------:R-:W-:Y:S04]  /*1860*/  LDS.U8 R17, [R2+UR7] ;  /* 0x0000000702117984 */ /* 0x000fe80008000000 */
[----:B------:R-:W-:Y:S04]  /*1870*/  LDS.U8 R19, [R2+UR7+0x1] ;  /* 0x0000010702137984 */ /* 0x000fe80008000000 */
[----:B------:R-:W2:Y:S04]  /*1880*/  LDS.U8 R23, [R23+UR8] ;  /* 0x0000000817177984 */ /* 0x000ea80008000000 */
[----:B------:R-:W-:Y:S04]  /*1890*/  LDS.U8 R15, [R2+UR7+0x3] ;  /* 0x00000307020f7984 */ /* 0x000fe80008000000 */
[----:B------:R-:W-:Y:S04]  /*18a0*/  LDS.U8 R28, [R2+UR7+0x4] ;  /* 0x00000407021c7984 */ /* 0x000fe80008000000 */
[----:B0-----:R-:W-:Y:S04]  /*18b0*/  LDS.U8 R7, [R20+UR4] ;  /* 0x0000000414077984 */ /* 0x001fe80008000000 */
[----:B-----5:R-:W0:Y:S04]  /*18c0*/  LDS.U8 R22, [R3+UR6] ;  /* 0x0000000603167984 */ /* 0x020e280008000000 */
[----:B------:R-:W-:Y:S04]  /*18d0*/  LDS.U8 R21, [R3+UR4] ;  /* 0x0000000403157984 */ /* 0x000fe80008000000 */
[----:B-1----:R-:W1:Y:S04]  /*18e0*/  LDS.U8 R24, [R16+UR6] ;  /* 0x0000000610187984 */ /* 0x002e680008000000 */
[----:B------:R-:W-:Y:S04]  /*18f0*/  LDS.U8 R18, [R20+UR6] ;  /* 0x0000000614127984 */ /* 0x000fe80008000000 */
[----:B------:R-:W-:Y:S04]  /*1900*/  LDS.U8 R25, [R16+UR4] ;  /* 0x0000000410197984 */ /* 0x000fe80008000000 */
[----:B--2---:R-:W-:Y:S01]  /*1910*/  LDS.U8 R26, [R23+UR6] ;  /* 0x00000006171a7984 */ /* 0x004fe20008000000 */
[----:B0-----:R-:W-:-:S02]  /*1920*/  LOP3.LUT R7, R17, R22, R7, 0x96, !PT ;  /* 0x0000001611077212 */ /* 0x001fc400078e9607 */
[----:B----4-:R-:W-:Y:S01]  /*1930*/  LOP3.LUT R17, R10, 0xff, RZ, 0xc0, !PT ;  /* 0x000000ff0a117812 */ /* 0x010fe200078ec0ff */
[----:B------:R-:W0:Y:S01]  /*1940*/  LDS.U8 R22, [R23+UR4] ;  /* 0x0000000417167984 */ /* 0x000e220008000000 */
[----:B------:R-:W-:-:S03]  /*1950*/  LOP3.LUT R7, R23, R7, R16, 0x96, !PT ;  /* 0x0000000717077212 */ /* 0x000fc600078e9610 */
[----:B------:R-:W-:Y:S01]  /*1960*/  LDS.U8 R10, [R27+UR8] ;  /* 0x000000081b0a7984 */ /* 0x000fe20008000000 */
[----:B-1----:R-:W-:Y:S02]  /*1970*/  LOP3.LUT R21, R19, R21, R24, 0x96, !PT ;  /* 0x0000001513157212 */ /* 0x002fe400078e9618 */
[----:B------:R-:W-:Y:S01]  /*1980*/  LOP3.LUT R19, R14, 0xff, RZ, 0xc0, !PT ;  /* 0x000000ff0e137812 */ /* 0x000fe200078ec0ff */
[----:B------:R-:W1:Y:S01]  /*1990*/  LDS.U8 R24, [R2+UR7+0x2] ;  /* 0x0000020702187984 */ /* 0x000e620008000000 */
[----:B------:R-:W-:-:S03]  /*19a0*/  LOP3.LUT R14, R23, R21, R20, 0x96, !PT ;  /* 0x00000015170e7212 */ /* 0x000fc600078e9614 */
[----:B------:R-:W2:Y:S04]  /*19b0*/  LDS.U8 R17, [R17+UR8] ;  /* 0x0000000811117984 */ /* 0x000ea80008000000 */
[----:B------:R-:W4:Y:S04]  /*19c0*/  LDS.U8 R19, [R19+UR8] ;  /* 0x0000000813137984 */ /* 0x000f280008000000 */
[----:B------:R-:W-:Y:S04]  /*19d0*/  LDS.U8 R21, [R2+UR7+0x5] ;  /* 0x0000050702157984 */ /* 0x000fe80008000000 */
[----:B------:R-:W-:Y:S01]  /*19e0*/  LDS.U8 R27, [R2+UR7+0x8] ;  /* 0x00000807021b7984 */ /* 0x000fe20008000000 */
[----:B0-----:R-:W-:-:S02]  /*19f0*/  LOP3.LUT R15, R15, R18, R22, 0x96, !PT ;  /* 0x000000120f0f7212 */ /* 0x001fc400078e9616 */
[----:B------:R-:W-:Y:S02]  /*1a00*/  LOP3.LUT R22, R9, 0xff, RZ, 0xc0, !PT ;  /* 0x000000ff09167812 */ /* 0x000fe400078ec0ff */
[----:B------:R-:W-:Y:S02]  /*1a10*/  LOP3.LUT R15, R16, R15, R3, 0x96, !PT ;  /* 0x0000000f100f7212 */ /* 0x000fe400078e9603 */
[----:B-1----:R-:W-:Y:S02]  /*1a20*/  LOP3.LUT R24, R24, R25, R26, 0x96, !PT ;  /* 0x0000001918187212 */ /* 0x002fe400078e961a */
[----:B------:R-:W0:Y:S02]  /*1a30*/  LDS.U8 R22, [R22+UR8] ;  /* 0x0000000816167984 */ /* 0x000e240008000000 */
[----:B------:R-:W-:Y:S02]  /*1a40*/  LOP3.LUT R9, R3, R24, R20, 0x96, !PT ;  /* 0x0000001803097212 */ /* 0x000fe400078e9614 */
[----:B------:R-:W-:Y:S01]  /*1a50*/  LDS.U8 R26, [R10+UR4] ;  /* 0x000000040a1a7984 */ /* 0x000fe20008000000 */
[----:B------:R-:W-:-:S02]  /*1a60*/  LOP3.LUT R3, R4, 0xff, RZ, 0xc0, !PT ;  /* 0x000000ff04037812 */ /* 0x000fc400078ec0ff */
[----:B---3--:R-:W-:Y:S01]  /*1a70*/  LOP3.LUT R20, R11, 0xff, RZ, 0xc0, !PT ;  /* 0x000000ff0b147812 */ /* 0x008fe200078ec0ff */
[----:B--2---:R-:W1:Y:S04]  /*1a80*/  LDS.U8 R23, [R17+UR6] ;  /* 0x0000000611177984 */ /* 0x004e680008000000 */
[----:B----4-:R-:W-:Y:S04]  /*1a90*/  LDS.U8 R18, [R19+UR4] ;  /* 0x0000000413127984 */ /* 0x010fe80008000000 */
[----:B------:R-:W2:Y:S04]  /*1aa0*/  LDS.U8 R25, [R10+UR6] ;  /* 0x000000060a197984 */ /* 0x000ea80008000000 */
[----:B------:R-:W-:Y:S04]  /*1ab0*/  LDS.U8 R4, [R2+UR7+0x7] ;  /* 0x0000070702047984 */ /* 0x000fe80008000000 */
[----:B------:R-:W3:Y:S04]  /*1ac0*/  LDS.U8 R3, [R3+UR8] ;  /* 0x0000000803037984 */ /* 0x000ee80008000000 */
[----:B------:R-:W4:Y:S04]  /*1ad0*/  LDS.U8 R20, [R20+UR8] ;  /* 0x0000000814147984 */ /* 0x000f280008000000 */
[----:B0-----:R-:W-:Y:S01]  /*1ae0*/  LDS.U8 R24, [R22+UR6] ;  /* 0x0000000616187984 */ /* 0x001fe20008000000 */
[----:B-1----:R-:W-:-:S02]  /*1af0*/  LOP3.LUT R16, R21, R26, R23, 0x96, !PT ;  /* 0x0000001a15107212 */ /* 0x002fc400078e9617 */
[----:B------:R-:W-:Y:S01]  /*1b00*/  LOP3.LUT R26, R12, 0xff, RZ, 0xc0, !PT ;  /* 0x000000ff0c1a7812 */ /* 0x000fe200078ec0ff */
[----:B------:R-:W-:Y:S01]  /*1b10*/  LDS.U8 R23, [R2+UR7+0x6] ;  /* 0x0000060702177984 */ /* 0x000fe20008000000 */
[----:B------:R-:W-:-:S03]  /*1b20*/  LOP3.LUT R16, R22, R16, R19, 0x96, !PT ;  /* 0x0000001016107212 */ /* 0x000fc600078e9613 */
[----:B------:R-:W-:Y:S01]  /*1b30*/  LDS.U8 R21, [R22+UR4] ;  /* 0x0000000416157984 */ /* 0x000fe20008000000 */
[----:B--2---:R-:W-:-:S03]  /*1b40*/  LOP3.LUT R18, R28, R25, R18, 0x96, !PT ;  /* 0x000000191c127212 */ /* 0x004fc600078e9612 */
[----:B------:R-:W0:Y:S01]  /*1b50*/  LDS.U8 R25, [R17+UR4] ;  /* 0x0000000411197984 */ /* 0x000e220008000000 */
[----:B------:R-:W-:-:S03]  /*1b60*/  LOP3.LUT R18, R22, R18, R17, 0x96, !PT ;  /* 0x0000001216127212 */ /* 0x000fc600078e9611 */
[----:B------:R-:W1:Y:S04]  /*1b70*/  LDS.U8 R12, [R19+UR6] ;  /* 0x00000006130c7984 */ /* 0x000e680008000000 */
[----:B------:R-:W2:Y:S04]  /*1b80*/  LDS.U8 R11, [R26+UR8] ;  /* 0x000000081a0b7984 */ /* 0x000ea80008000000 */
[----:B---3--:R-:W-:Y:S04]  /*1b90*/  LDS.U8 R22, [R3+UR6] ;  /* 0x0000000603167984 */ /* 0x008fe80008000000 */
[----:B----4-:R-:W-:Y:S04]  /*1ba0*/  LDS.U8 R26, [R20+UR6] ;  /* 0x00000006141a7984 */ /* 0x010fe80008000000 */
[----:B------:R-:W-:Y:S01]  /*1bb0*/  LDS.U8 R28, [R2+UR7+0xc] ;  /* 0x00000c07021c7984 */ /* 0x000fe20008000000 */
[----:B0-----:R-:W-:-:S03]  /*1bc0*/  LOP3.LUT R23, R23, R25, R24, 0x96, !PT ;  /* 0x0000001917177212 */ /* 0x001fc600078e9618 */
[----:B------:R-:W-:Y:S01]  /*1bd0*/  LDS.U8 R24, [R20+UR4] ;  /* 0x0000000414187984 */ /* 0x000fe20008000000 */
[----:B-1----:R-:W-:Y:S02]  /*1be0*/  LOP3.LUT R12, R4, R12, R21, 0x96, !PT ;  /* 0x0000000c040c7212 */ /* 0x002fe400078e9615 */
[----:B------:R-:W-:Y:S01]  /*1bf0*/  LOP3.LUT R4, R8, 0xff, RZ, 0xc0, !PT ;  /* 0x000000ff08047812 */ /* 0x000fe200078ec0ff */
[----:B------:R-:W0:Y:S01]  /*1c00*/  LDS.U8 R21, [R2+UR7+0x9] ;  /* 0x0000090702157984 */ /* 0x000e220008000000 */
[----:B------:R-:W-:Y:S02]  /*1c10*/  LOP3.LUT R8, R10, R23, R19, 0x96, !PT ;  /* 0x000000170a087212 */ /* 0x000fe400078e9613 */
[----:B------:R-:W-:Y:S01]  /*1c20*/  LOP3.LUT R12, R17, R12, R10, 0x96, !PT ;  /* 0x0000000c110c7212 */ /* 0x000fe200078e960a */
[----:B--2---:R-:W1:Y:S04]  /*1c30*/  LDS.U8 R25, [R11+UR4] ;  /* 0x000000040b197984 */ /* 0x004e680008000000 */
[----:B------:R-:W2:Y:S04]  /*1c40*/  LDS.U8 R4, [R4+UR8] ;  /* 0x0000000804047984 */ /* 0x000ea80008000000 */
[----:B------:R-:W-:Y:S04]  /*1c50*/  LDS.U8 R10, [R2+UR7+0xb] ;  /* 0x00000b07020a7984 */ /* 0x000fe80008000000 */
[----:B------:R-:W-:Y:S01]  /*1c60*/  LDS.U8 R19, [R11+UR6] ;  /* 0x000000060b137984 */ /* 0x000fe20008000000 */
[----:B0-----:R-:W-:-:S02]  /*1c70*/  LOP3.LUT R23, R21, R24, R22, 0x96, !PT ;  /* 0x0000001815177212 */ /* 0x001fc400078e9616 */
[----:B------:R-:W-:Y:S01]  /*1c80*/  LOP3.LUT R21, R13, 0xff, RZ, 0xc0, !PT ;  /* 0x000000ff0d157812 */ /* 0x000fe200078ec0ff */
[----:B------:R-:W-:Y:S01]  /*1c90*/  LDS.U8 R24, [R2+UR7+0xa] ;  /* 0x00000a0702187984 */ /* 0x000fe20008000000 */
[----:B-1----:R-:W-:Y:S02]  /*1ca0*/  LOP3.LUT R17, R27, R26, R25, 0x96, !PT ;  /* 0x0000001a1b117212 */ /* 0x002fe400078e9619 */
[----:B------:R-:W-:Y:S01]  /*1cb0*/  LOP3.LUT R27, R5, 0xff, RZ, 0xc0, !PT ;  /* 0x000000ff051b7812 */ /* 0x000fe200078ec0ff */
[----:B------:R-:W-:Y:S01]  /*1cc0*/  LDS.U8 R25, [R3+UR4] ;  /* 0x0000000403197984 */ /* 0x000fe20008000000 */
[----:B------:R-:W-:Y:S02]  /*1cd0*/  LOP3.LUT R5, R0, 0xff, RZ, 0xc0, !PT ;  /* 0x000000ff00057812 */ /* 0x000fe400078ec0ff */
[C---:B--2---:R-:W-:Y:S01]  /*1ce0*/  LOP3.LUT R17, R4.reuse, R17, R3, 0x96, !PT ;  /* 0x0000001104117212 */ /* 0x044fe200078e9603 */
[----:B------:R-:W0:Y:S01]  /*1cf0*/  LDS.U8 R26, [R4+UR6] ;  /* 0x00000006041a7984 */ /* 0x000e220008000000 */
[----:B------:R-:W-:-:S03]  /*1d00*/  LOP3.LUT R13, R4, R23, R11, 0x96, !PT ;  /* 0x00000017040d7212 */ /* 0x000fc600078e960b */
[----:B------:R1:W2:Y:S04]  /*1d10*/  LDS.U8 R22, [R4+UR4] ;  /* 0x0000000404167984 */ /* 0x0002a80008000000 */
[----:B------:R-:W3:Y:S04]  /*1d20*/  LDS.U8 R0, [R27+UR8] ;  /* 0x000000081b007984 */ /* 0x000ee80008000000 */
[----:B------:R-:W4:Y:S01]  /*1d30*/  LDS.U8 R21, [R21+UR8] ;  /* 0x0000000815157984 */ /* 0x000f220008000000 */
[----:B-1----:R-:W-:-:S03]  /*1d40*/  LOP3.LUT R4, R6, 0xff, RZ, 0xc0, !PT ;  /* 0x000000ff06047812 */ /* 0x002fc600078ec0ff */
[----:B------:R-:W1:Y:S04]  /*1d50*/  LDS.U8 R5, [R5+UR8] ;  /* 0x0000000805057984 */ /* 0x000e680008000000 */
[----:B------:R-:W5:Y:S01]  /*1d60*/  LDS.U8 R4, [R4+UR8] ;  /* 0x0000000804047984 */ /* 0x000f620008000000 */
[----:B0-----:R-:W-:Y:S02]  /*1d70*/  LOP3.LUT R24, R24, R25, R26, 0x96, !PT ;  /* 0x0000001918187212 */ /* 0x001fe400078e961a */
[----:B--2---:R-:W-:Y:S02]  /*1d80*/  LOP3.LUT R25, R10, R19, R22, 0x96, !PT ;  /* 0x000000130a197212 */ /* 0x004fe400078e9616 */
[----:B------:R-:W-:Y:S01]  /*1d90*/  LDS.U8 R10, [R2+UR7+0xd] ;  /* 0x00000d07020a7984 */ /* 0x000fe20008000000 */
[----:B------:R-:W-:-:S02]  /*1da0*/  LOP3.LUT R6, R20, R24, R11, 0x96, !PT ;  /* 0x0000001814067212 */ /* 0x000fc400078e960b */
[----:B------:R-:W-:Y:S01]  /*1db0*/  LOP3.LUT R20, R3, R25, R20, 0x96, !PT ;  /* 0x0000001903147212 */ /* 0x000fe200078e9614 */
[----:B---3--:R-:W-:Y:S04]  /*1dc0*/  LDS.U8 R26, [R0+UR6] ;  /* 0x00000006001a7984 */ /* 0x008fe80008000000 */
[----:B----4-:R-:W0:Y:S04]  /*1dd0*/  LDS.U8 R23, [R21+UR4] ;  /* 0x0000000415177984 */ /* 0x010e280008000000 */
[----:B------:R-:W-:Y:S04]  /*1de0*/  LDS.U8 R19, [R0+UR4] ;  /* 0x0000000400137984 */ /* 0x000fe80008000000 */
[----:B-1----:R-:W1:Y:S04]  /*1df0*/  LDS.U8 R22, [R5+UR6] ;  /* 0x0000000605167984 */ /* 0x002e680008000000 */
[----:B------:R-:W-:Y:S04]  /*1e00*/  LDS.U8 R24, [R2+UR7+0xe] ;  /* 0x00000e0702187984 */ /* 0x000fe80008000000 */
[----:B------:R2:W-:Y:S04]  /*1e10*/  LDS.U8 R25, [R2+UR7+0xf] ;  /* 0x00000f0702197984 */ /* 0x0005e80008000000 */
[----:B-----5:R-:W-:Y:S01]  /*1e20*/  LDS.U8 R11, [R4+UR6] ;  /* 0x00000006040b7984 */ /* 0x020fe20008000000 */
[----:B--2---:R-:W-:-:S05]  /*1e30*/  VIADD R2, R2, 0x10 ;  /* 0x0000001002027836 */ /* 0x004fca0000000000 */
[----:B------:R-:W-:Y:S02]  /*1e40*/  ISETP.NE.AND P0, PT, R2, 0xa0, PT ;  /* 0x000000a00200780c */ /* 0x000fe40003f05270 */
[----:B0-----:R-:W-:Y:S02]  /*1e50*/  LOP3.LUT R3, R28, R26, R23, 0x96, !PT ;  /* 0x0000001a1c037212 */ /* 0x001fe400078e9617 */
[----:B-1----:R-:W-:Y:S02]  /*1e60*/  LOP3.LUT R23, R10, R19, R22, 0x96, !PT ;  /* 0x000000130a177212 */ /* 0x002fe400078e9616 */
[----:B------:R-:W0:Y:S04]  /*1e70*/  LDS.U8 R10, [R5+UR4] ;  /* 0x00000004050a7984 */ /* 0x000e280008000000 */
[----:B------:R-:W-:Y:S04]  /*1e80*/  LDS.U8 R22, [R4+UR4] ;  /* 0x0000000404167984 */ /* 0x000fe80008000000 */
[----:B------:R-:W1:Y:S01]  /*1e90*/  LDS.U8 R19, [R21+UR6] ;  /* 0x0000000615137984 */ /* 0x000e620008000000 */
[----:B0-----:R-:W-:-:S02]  /*1ea0*/  LOP3.LUT R10, R24, R10, R11, 0x96, !PT ;  /* 0x0000000a180a7212 */ /* 0x001fc400078e960b */
[--C-:B------:R-:W-:Y:S02]  /*1eb0*/  LOP3.LUT R11, R4, R23, R21.reuse, 0x96, !PT ;  /* 0x00000017040b7212 */ /* 0x100fe400078e9615 */
[----:B------:R-:W-:Y:S02]  /*1ec0*/  LOP3.LUT R10, R0, R10, R21, 0x96, !PT ;  /* 0x0000000a000a7212 */ /* 0x000fe400078e9615 */
[----:B-1----:R-:W-:Y:S02]  /*1ed0*/  LOP3.LUT R22, R25, R19, R22, 0x96, !PT ;  /* 0x0000001319167212 */ /* 0x002fe400078e9616 */
        /* <DEDUP_REMOVED lines=9> */
[----:B------:R-:W-:Y:S02]  /*1f70*/  PRMT R15, R13, 0x7610, R15 ;  /* 0x000076100d0f7816 */ /* 0x000fe4000000000f */
[----:B------:R-:W-:Y:S02]  /*1f80*/  PRMT R17, R6, 0x7610, R17 ;  /* 0x0000761006117816 */ /* 0x000fe40000000011 */
[----:B------:R-:W-:Y:S02]  /*1f90*/  PRMT R6, R20, 0x7610, R6 ;  /* 0x0000761014067816 */ /* 0x000fe40000000006 */
[----:B------:R-:W-:Y:S02]  /*1fa0*/  PRMT R13, R19, 0x7610, R13 ;  /* 0x00007610130d7816 */ /* 0x000fe4000000000d */
[----:B------:R-:W-:Y:S01]  /*1fb0*/  PRMT R18, R3, 0x7610, R18 ;  /* 0x0000761003127816 */ /* 0x000fe20000000012 */
[----:B------:R-:W-:Y:S06]  /*1fc0*/  @P0 BRA `(.L_x_24) ;  /* 0xfffffff400dc0947 */ /* 0x000fec000383ffff */
[----:B------:R-:W0:Y:S01]  /*1fd0*/  S2R R2, SR_CTAID.X ;  /* 0x0000000000027919 */ /* 0x000e220000002500 */
[----:B------:R-:W0:Y:S01]  /*1fe0*/  LDCU UR4, c[0x0][0x360] ;  /* 0x00006c00ff0477ac */ /* 0x000e220008000800 */
[----:B------:R-:W0:Y:S01]  /*1ff0*/  S2R R3, SR_TID.X ;  /* 0x0000000000037919 */ /* 0x000e220000002100 */
[----:B------:R-:W1:Y:S01]  /*2000*/  LDCU.64 UR6, c[0x0][0x380] ;  /* 0x00007000ff0677ac */ /* 0x000e620008000a00 */
[----:B0-----:R-:W-:-:S04]  /*2010*/  IMAD R2, R2, UR4, R3 ;  /* 0x0000000402027c24 */ /* 0x001fc8000f8e0203 */
[----:B------:R-:W-:-:S05]  /*2020*/  IMAD.SHL.U32 R3, R2, 0x10, RZ ;  /* 0x0000001002037824 */ /* 0x000fca00078e00ff */
[----:B-1----:R-:W-:-:S04]  /*2030*/  IADD3 R2, P0, PT, R3, UR6, RZ ;  /* 0x0000000603027c10 */ /* 0x002fc8000ff1e0ff */
[----:B------:R-:W-:-:S05]  /*2040*/  LEA.HI.X.SX32 R3, R3, UR7, 0x1, P0 ;  /* 0x0000000703037c11 */ /* 0x000fca00080f0eff */
[----:B------:R-:W2:Y:S04]  /*2050*/  LDG.E.U8 R20, desc[UR18][R2.64] ;  /* 0x0000001202147981 */ /* 0x000ea8000c1e1100 */
[----:B------:R-:W3:Y:S04]  /*2060*/  LDG.E.U8 R19, desc[UR18][R2.64+0x1] ;  /* 0x0000011202137981 */ /* 0x000ee8000c1e1100 */
[----:B------:R-:W4:Y:S04]  /*2070*/  LDG.E.U8 R25, desc[UR18][R2.64+0x2] ;  /* 0x0000021202197981 */ /* 0x000f28000c1e1100 */
[----:B------:R-:W5:Y:S01]  /*2080*/  LDG.E.U8 R21, desc[UR18][R2.64+0x3] ;  /* 0x0000031202157981 */ /* 0x000f62000c1e1100 */
[----:B------:R-:W0:Y:S01]  /*2090*/  S2UR UR5, SR_CgaCtaId ;  /* 0x00000000000579c3 */ /* 0x000e220000008800 */
[----:B------:R-:W-:Y:S01]  /*20a0*/  UMOV UR4, 0x400 ;  /* 0x0000040000047882 */ /* 0x000fe20000000000 */
[----:B------:R-:W-:Y:S01]  /*20b0*/  LOP3.LUT R26, R7, 0xff, RZ, 0xc0, !PT ;  /* 0x000000ff071a7812 */ /* 0x000fe200078ec0ff */
[----:B------:R-:W-:Y:S01]  /*20c0*/  UIADD3 UR6, UPT, UPT, UR4, 0x104, URZ ;  /* 0x0000010404067890 */ /* 0x000fe2000fffe0ff */
[----:B------:R-:W5:Y:S01]  /*20d0*/  LDG.E.U8 R24, desc[UR18][R2.64+0x4] ;  /* 0x0000041202187981 */ /* 0x000f62000c1e1100 */
[----:B------:R-:W-:-:S03]  /*20e0*/  LOP3.LUT R27, R16, 0xff, RZ, 0xc0, !PT ;  /* 0x000000ff101b7812 */ /* 0x000fc600078ec0ff */
[----:B------:R-:W5:Y:S01]  /*20f0*/  LDG.E.U8 R23, desc[UR18][R2.64+0x5] ;  /* 0x0000051202177981 */ /* 0x000f62000c1e1100 */
[----:B0-----:R-:W-:Y:S02]  /*2100*/  ULEA UR6, UR5, UR6, 0x18 ;  /* 0x0000000605067291 */ /* 0x001fe4000f8ec0ff */
[----:B------:R-:W-:-:S07]  /*2110*/  ULEA UR4, UR5, UR4, 0x18 ;  /* 0x0000000405047291 */ /* 0x000fce000f8ec0ff */
[----:B------:R-:W-:Y:S04]  /*2120*/  LDS.U8 R7, [R26+UR6] ;  /* 0x000000061a077984 */ /* 0x000fe80008000000 */
[----:B------:R0:W-:Y:S04]  /*2130*/  LDS.U8 R16, [R27+UR6] ;  /* 0x000000061b107984 */ /* 0x0001e80008000000 */
[----:B------:R-:W2:Y:S04]  /*2140*/  LDS.U8 R22, [UR4+0x4a4] ;  /* 0x0004a404ff167984 */ /* 0x000ea80008000000 */
[----:B------:R-:W3:Y:S01]  /*2150*/  LDS.U8 R28, [UR4+0x4a5] ;  /* 0x0004a504ff1c7984 */ /* 0x000ee20008000000 */
[----:B------:R-:W-:-:S06]  /*2160*/  LOP3.LUT R18, R18, 0xff, RZ, 0xc0, !PT ;  /* 0x000000ff12127812 */ /* 0x000fcc00078ec0ff */
[----:B------:R-:W-:Y:S01]  /*2170*/  LDS.U8 R18, [R18+UR6] ;  /* 0x0000000612127984 */ /* 0x000fe20008000000 */
[----:B0-----:R-:W-:Y:S02]  /*2180*/  LOP3.LUT R27, R14, 0xff, RZ, 0xc0, !PT ;  /* 0x000000ff0e1b7812 */ /* 0x001fe400078ec0ff */
[----:B------:R-:W-:Y:S01]  /*2190*/  LOP3.LUT R26, R15, 0xff, RZ, 0xc0, !PT ;  /* 0x000000ff0f1a7812 */ /* 0x000fe200078ec0ff */
[----:B------:R-:W5:Y:S04]  /*21a0*/  LDG.E.U8 R14, desc[UR18][R2.64+0x9] ;  /* 0x00000912020e7981 */ /* 0x000f68000c1e1100 */
[----:B------:R-:W-:Y:S04]  /*21b0*/  LDS.U8 R15, [R27+UR6] ;  /* 0x000000061b0f7984 */ /* 0x000fe80008000000 */
[----:B------:R-:W-:Y:S01]  /*21c0*/  LDS.U8 R26, [R26+UR6] ;  /* 0x000000061a1a7984 */ /* 0x000fe20008000000 */
[----:B--2---:R-:W-:-:S03]  /*21d0*/  LOP3.LUT R7, R20, R7, R22, 0x96, !PT ;  /* 0x0000000714077212 */ /* 0x004fc600078e9616 */
[----:B------:R-:W2:Y:S01]  /*21e0*/  LDG.E.U8 R22, desc[UR18][R2.64+0x6] ;  /* 0x0000061202167981 */ /* 0x000ea2000c1e1100 */
[----:B---3--:R-:W-:-:S03]  /*21f0*/  LOP3.LUT R19, R19, R16, R28, 0x96, !PT ;  /* 0x0000001013137212 */ /* 0x008fc600078e961c */
[----:B------:R-:W3:Y:S04]  /*2200*/  LDG.E.U8 R20, desc[UR18][R2.64+0x7] ;  /* 0x0000071202147981 */ /* 0x000ee8000c1e1100 */
[----:B------:R-:W3:Y:S01]  /*2210*/  LDG.E.U8 R16, desc[UR18][R2.64+0x8] ;  /* 0x0000081202107981 */ /* 0x000ee2000c1e1100 */
[----:B------:R-:W-:-:S03]  /*2220*/  LOP3.LUT R28, R17, 0xff, RZ, 0xc0, !PT ;  /* 0x000000ff111c7812 */ /* 0x000fc600078ec0ff */
[----:B------:R-:W-:Y:S04]  /*2230*/  LDS.U8 R17, [UR4+0x4a6] ;  /* 0x0004a604ff117984 */ /* 0x000fe80008000000 */
[----:B------:R-:W4:Y:S02]  /*2240*/  LDS.U8 R28, [R28+UR6] ;  /* 0x000000061c1c7984 */ /* 0x000f240008000000 */
[----:B----4-:R-:W-:Y:S02]  /*2250*/  LOP3.LUT R17, R25, R28, R17, 0x96, !PT ;  /* 0x0000001c19117212 */ /* 0x010fe400078e9611 */
[----:B------:R-:W5:Y:S04]  /*2260*/  LDS.U8 R25, [UR4+0x4a7] ;  /* 0x0004a704ff197984 */ /* 0x000f680008000000 */
[----:B------:R-:W0:Y:S01]  /*2270*/  LDS.U8 R28, [UR4+0x4a8] ;  /* 0x0004a804ff1c7984 */ /* 0x000e220008000000 */
[----:B-----5:R-:W-:-:S03]  /*2280*/  LOP3.LUT R21, R21, R18, R25, 0x96, !PT ;  /* 0x0000001215157212 */ /* 0x020fc600078e9619 */
[----:B------:R-:W1:Y:S01]  /*2290*/  LDS.U8 R25, [UR4+0x4a9] ;  /* 0x0004a904ff197984 */ /* 0x000e620008000000 */
[----:B------:R-:W-:Y:S02]  /*22a0*/  LOP3.LUT R29, R10, 0xff, RZ, 0xc0, !PT ;  /* 0x000000ff0a1d7812 */ /* 0x000fe400078ec0ff */
[----:B0-----:R-:W-:Y:S01]  /*22b0*/  LOP3.LUT R15, R24, R15, R28, 0x96, !PT ;  /* 0x0000000f180f7212 */ /* 0x001fe200078e961c */
[----:B------:R-:W4:Y:S01]  /*22c0*/  LDG.E.U8 R18, desc[UR18][R2.64+0xa] ;  /* 0x00000a1202127981 */ /* 0x000f22000c1e1100 */
[----:B------:R-:W-:Y:S02]  /*22d0*/  LOP3.LUT R24, R9, 0xff, RZ, 0xc0, !PT ;  /* 0x000000ff09187812 */ /* 0x000fe400078ec0ff */
[----:B------:R-:W-:Y:S01]  /*22e0*/  LOP3.LUT R28, R12, 0xff, RZ, 0xc0, !PT ;  /* 0x000000ff0c1c7812 */ /* 0x000fe200078ec0ff */
[----:B------:R-:W-:Y:S04]  /*22f0*/  LDS.U8 R10, [UR4+0x4aa] ;  /* 0x0004aa04ff0a7984 */ /* 0x000fe80008000000 */
[----:B------:R-:W-:Y:S04]  /*2300*/  LDS.U8 R27, [R28+UR6] ;  /* 0x000000061c1b7984 */ /* 0x000fe80008000000 */
[----:B------:R-:W2:Y:S04]  /*2310*/  LDS.U8 R9, [R29+UR6] ;  /* 0x000000061d097984 */ /* 0x000ea80008000000 */
[----:B------:R-:W-:Y:S04]  /*2320*/  LDS.U8 R12, [UR4+0x4ab] ;  /* 0x0004ab04ff0c7984 */ /* 0x000fe80008000000 */
[----:B------:R-:W-:Y:S01]  /*2330*/  LDS.U8 R28, [UR4+0x4ad] ;  /* 0x0004ad04ff1c7984 */ /* 0x000fe20008000000 */
[----:B-1----:R-:W-:-:S03]  /*2340*/  LOP3.LUT R23, R23, R26, R25, 0x96, !PT ;  /* 0x0000001a17177212 */ /* 0x002fc600078e9619 */
[----:B------:R-:W3:Y:S04]  /*2350*/  LDS.U8 R25, [R24+UR6] ;  /* 0x0000000618197984 */ /* 0x000ee80008000000 */
[----:B------:R-:W0:Y:S01]  /*2360*/  LDS.U8 R26, [UR4+0x4ac] ;  /* 0x0004ac04ff1a7984 */ /* 0x000e220008000000 */
[----:B--2---:R-:W-:-:S03]  /*2370*/  LOP3.LUT R9, R22, R9, R10, 0x96, !PT ;  /* 0x0000000916097212 */ /* 0x004fc600078e960a */
[----:B------:R-:W2:Y:S01]  /*2380*/  LDG.E.U8 R22, desc[UR18][R2.64+0xb] ;  /* 0x00000b1202167981 */ /* 0x000ea2000c1e1100 */
[----:B---3--:R-:W-:-:S03]  /*2390*/  LOP3.LUT R25, R20, R25, R12, 0x96, !PT ;  /* 0x0000001914197212 */ /* 0x008fc600078e960c */
[----:B------:R-:W3:Y:S01]  /*23a0*/  LDG.E.U8 R20, desc[UR18][R2.64+0xc] ;  /* 0x00000c1202147981 */ /* 0x000ee2000c1e1100 */
[----:B0-----:R-:W-:-:S03]  /*23b0*/  LOP3.LUT R27, R16, R27, R26, 0x96, !PT ;  /* 0x0000001b101b7212 */ /* 0x001fc600078e961a */
[----:B------:R-:W5:Y:S04]  /*23c0*/  LDG.E.U8 R16, desc[UR18][R2.64+0xd] ;  /* 0x00000d1202107981 */ /* 0x000f68000c1e1100 */
[----:B------:R-:W5:Y:S04]  /*23d0*/  LDG.E.U8 R12, desc[UR18][R2.64+0xe] ;  /* 0x00000e12020c7981 */ /* 0x000f68000c1e1100 */
[----:B------:R-:W5:Y:S01]  /*23e0*/  LDG.E.U8 R10, desc[UR18][R2.64+0xf] ;  /* 0x00000f12020a7981 */ /* 0x000f62000c1e1100 */
[----:B------:R-:W-:Y:S02]  /*23f0*/  LOP3.LUT R24, R4, 0xff, RZ, 0xc0, !PT ;  /* 0x000000ff04187812 */ /* 0x000fe400078ec0ff */
[----:B------:R-:W-:Y:S01]  /*2400*/  LOP3.LUT R26, R11, 0xff, RZ, 0xc0, !PT ;  /* 0x000000ff0b1a7812 */ /* 0x000fe200078ec0ff */
[----:B------:R-:W-:Y:S04]  /*2410*/  LDS.U8 R4, [UR4+0x4ae] ;  /* 0x0004ae04ff047984 */ /* 0x000fe80008000000 */
[----:B------:R-:W-:Y:S04]  /*2420*/  LDS.U8 R29, [R24+UR6] ;  /* 0x00000006181d7984 */ /* 0x000fe80008000000 */
[----:B------:R0:W1:Y:S01]  /*2430*/  LDS.U8 R11, [R26+UR6] ;  /* 0x000000061a0b7984 */ /* 0x0000620008000000 */
[----:B------:R-:W-:-:S03]  /*2440*/  LOP3.LUT R8, R8, 0xff, RZ, 0xc0, !PT ;  /* 0x000000ff08087812 */ /* 0x000fc600078ec0ff */
[----:B------:R-:W-:Y:S01]  /*2450*/  STG.E.U8 desc[UR18][R2.64], R7 ;  /* 0x0000000702007986 */ /* 0x000fe2000c101112 */
[----:B0-----:R-:W-:-:S03]  /*2460*/  LOP3.LUT R26, R13, 0xff, RZ, 0xc0, !PT ;  /* 0x000000ff0d1a7812 */ /* 0x001fc600078ec0ff */
[----:B------:R-:W-:Y:S04]  /*2470*/  STG.E.U8 desc[UR18][R2.64+0x1], R19 ;  /* 0x0000011302007986 */ /* 0x000fe8000c101112 */
[----:B------:R-:W-:Y:S04]  /*2480*/  LDS.U8 R13, [UR4+0x4b1] ;  /* 0x0004b104ff0d7984 */ /* 0x000fe80008000000 */
[----:B------:R-:W-:Y:S04]  /*2490*/  LDS.U8 R8, [R8+UR6] ;  /* 0x0000000608087984 */ /* 0x000fe80008000000 */
[----:B------:R-:W-:Y:S04]  /*24a0*/  LDS.U8 R26, [R26+UR6] ;  /* 0x000000061a1a7984 */ /* 0x000fe80008000000 */
[----:B------:R-:W-:Y:S01]  /*24b0*/  LDS.U8 R24, [UR4+0x4b2] ;  /* 0x0004b204ff187984 */ /* 0x000fe20008000000 */
[----:B-1----:R-:W-:-:S02]  /*24c0*/  LOP3.LUT R11, R14, R11, R28, 0x96, !PT ;  /* 0x0000000b0e0b7212 */ /* 0x002fc400078e961c */
[----:B------:R-:W-:Y:S02]  /*24d0*/  LOP3.LUT R14, R0, 0xff, RZ, 0xc0, !PT ;  /* 0x000000ff000e7812 */ /* 0x000fe400078ec0ff */
[----:B------:R-:W2:Y:S04]  /*24e0*/  LDS.U8 R0, [UR4+0x4af] ;  /* 0x0004af04ff007984 */ /* 0x000ea80008000000 */
[----:B------:R-:W-:Y:S01]  /*24f0*/  LDS.U8 R7, [R14+UR6] ;  /* 0x000000060e077984 */ /* 0x000fe20008000000 */
[----:B----4-:R-:W-:Y:S02]  /*2500*/  LOP3.LUT R29, R18, R29, R4, 0x96, !PT ;  /* 0x0000001d121d7212 */ /* 0x010fe400078e9604 */
[----:B------:R-:W-:Y:S02]  /*2510*/  LOP3.LUT R4, R5, 0xff, RZ, 0xc0, !PT ;  /* 0x000000ff05047812 */ /* 0x000fe400078ec0ff */
[----:B------:R-:W-:Y:S01]  /*2520*/  LOP3.LUT R18, R6, 0xff, RZ, 0xc0, !PT ;  /* 0x000000ff06127812 */ /* 0x000fe200078ec0ff */
[----:B------:R-:W3:Y:S04]  /*2530*/  LDS.U8 R5, [UR4+0x4b0] ;  /* 0x0004b004ff057984 */ /* 0x000ee80008000000 */
[----:B------:R-:W5:Y:S04]  /*2540*/  LDS.U8 R4, [R4+UR6] ;  /* 0x0000000604047984 */ /* 0x000f680008000000 */
[----:B------:R-:W-:Y:S04]  /*2550*/  LDS.U8 R19, [R18+UR6] ;  /* 0x0000000612137984 */ /* 0x000fe80008000000 */
[----:B------:R-:W0:Y:S04]  /*2560*/  LDS.U8 R6, [UR4+0x4b3] ;  /* 0x0004b304ff067984 */ /* 0x000e280008000000 */
[----:B------:R1:W-:Y:S04]  /*2570*/  STG.E.U8 desc[UR18][R2.64+0x2], R17 ;  /* 0x0000021102007986 */ /* 0x0003e8000c101112 */
[----:B------:R1:W-:Y:S04]  /*2580*/  STG.E.U8 desc[UR18][R2.64+0x3], R21 ;  /* 0x0000031502007986 */ /* 0x0003e8000c101112 */
[----:B------:R1:W-:Y:S04]  /*2590*/  STG.E.U8 desc[UR18][R2.64+0x4], R15 ;  /* 0x0000040f02007986 */ /* 0x0003e8000c101112 */
[----:B------:R1:W-:Y:S04]  /*25a0*/  STG.E.U8 desc[UR18][R2.64+0x5], R23 ;  /* 0x0000051702007986 */ /* 0x0003e8000c101112 */
[----:B------:R1:W-:Y:S04]  /*25b0*/  STG.E.U8 desc[UR18][R2.64+0x6], R9 ;  /* 0x0000060902007986 */ /* 0x0003e8000c101112 */
[----:B------:R1:W-:Y:S04]  /*25c0*/  STG.E.U8 desc[UR18][R2.64+0x7], R25 ;  /* 0x0000071902007986 */ /* 0x0003e8000c101112 */
[----:B------:R1:W-:Y:S04]  /*25d0*/  STG.E.U8 desc[UR18][R2.64+0x8], R27 ;  /* 0x0000081b02007986 */ /* 0x0003e8000c101112 */
[----:B------:R1:W-:Y:S04]  /*25e0*/  STG.E.U8 desc[UR18][R2.64+0x9], R11 ;  /* 0x0000090b02007986 */ /* 0x0003e8000c101112 */
[----:B------:R1:W-:Y:S01]  /*25f0*/  STG.E.U8 desc[UR18][R2.64+0xa], R29 ;  /* 0x00000a1d02007986 */ /* 0x0003e2000c101112 */
[----:B--2---:R-:W-:-:S02]  /*2600*/  LOP3.LUT R0, R22, R8, R0, 0x96, !PT ;  /* 0x0000000816007212 */ /* 0x004fc400078e9600 */
[----:B---3--:R-:W-:Y:S02]  /*2610*/  LOP3.LUT R5, R20, R26, R5, 0x96, !PT ;  /* 0x0000001a14057212 */ /* 0x008fe400078e9605 */
[----:B-----5:R-:W-:Y:S02]  /*2620*/  LOP3.LUT R13, R16, R4, R13, 0x96, !PT ;  /* 0x00000004100d7212 */ /* 0x020fe400078e960d */
[----:B------:R-:W-:Y:S02]  /*2630*/  LOP3.LUT R7, R12, R7, R24, 0x96, !PT ;  /* 0x000000070c077212 */ /* 0x000fe400078e9618 */
[----:B0-----:R-:W-:Y:S01]  /*2640*/  LOP3.LUT R19, R10, R19, R6, 0x96, !PT ;  /* 0x000000130a137212 */ /* 0x001fe200078e9606 */
[----:B------:R1:W-:Y:S04]  /*2650*/  STG.E.U8 desc[UR18][R2.64+0xb], R0 ;  /* 0x00000b0002007986 */ /* 0x0003e8000c101112 */
[----:B------:R1:W-:Y:S04]  /*2660*/  STG.E.U8 desc[UR18][R2.64+0xc], R5 ;  /* 0x00000c0502007986 */ /* 0x0003e8000c101112 */
[----:B------:R1:W-:Y:S04]  /*2670*/  STG.E.U8 desc[UR18][R2.64+0xd], R13 ;  /* 0x00000d0d02007986 */ /* 0x0003e8000c101112 */
[----:B------:R1:W-:Y:S04]  /*2680*/  STG.E.U8 desc[UR18][R2.64+0xe], R7 ;  /* 0x00000e0702007986 */ /* 0x0003e8000c101112 */
[----:B------:R1:W-:Y:S02]  /*2690*/  STG.E.U8 desc[UR18][R2.64+0xf], R19 ;  /* 0x00000f1302007986 */ /* 0x0003e4000c101112 */
.L_x_23:
[----:B------:R-:W-:Y:S05]  /*26a0*/  BSYNC.RECONVERGENT B0 ;  /* 0x0000000000007941 */ /* 0x000fea0003800200 */
.L_x_22:
[----:B-1----:R-:W0:Y:S01]  /*26b0*/  S2R R0, SR_TID.X ;  /* 0x0000000000007919 */ /* 0x002e220000002100 */
[----:B------:R-:W-:Y:S01]  /*26c0*/  BSSY.RECONVERGENT B0, `(.L_x_25) ;  /* 0x0000007000007945 */ /* 0x000fe20003800200 */
[----:B0-----:R-:W-:-:S13]  /*26d0*/  ISETP.NE.AND P0, PT, R0, RZ, PT ;  /* 0x000000ff0000720c */ /* 0x001fda0003f05270 */
[----:B------:R-:W-:Y:S05]  /*26e0*/  @P0 BRA `(.L_x_26) ;  /* 0x0000000000100947 */ /* 0x000fea0003800000 */
[----:B------:R-:W0:Y:S01]  /*26f0*/  S2UR UR5, SR_CgaCtaId ;  /* 0x00000000000579c3 */ /* 0x000e220000008800 */
[----:B------:R-:W-:Y:S02]  /*2700*/  UMOV UR4, 0x400 ;  /* 0x0000040000047882 */ /* 0x000fe40000000000 */
[----:B0-----:R-:W-:-:S09]  /*2710*/  ULEA UR4, UR5, UR4, 0x18 ;  /* 0x0000000405047291 */ /* 0x001fd2000f8ec0ff */
[----:B------:R-:W-:Y:S03]  /*2720*/  ATOMS.POPC.INC.32 RZ, [UR4] ;  /* 0x00000000ffff7f8c */ /* 0x000fe6000d800004 */
.L_x_26:
[----:B------:R-:W-:Y:S05]  /*2730*/  BSYNC.RECONVERGENT B0 ;  /* 0x0000000000007941 */ /* 0x000fea0003800200 */
.L_x_25:
[----:B------:R-:W-:Y:S06]  /*2740*/  BAR.SYNC.DEFER_BLOCKING 0x0 ;  /* 0x0000000000007b1d */ /* 0x000fec0000010000 */
[----:B------:R-:W-:Y:S05]  /*2750*/  EXIT ;  /* 0x000000000000794d */ /* 0x000fea0003800000 */
.L_x_27:
        /* <DEDUP_REMOVED lines=10> */
.L_x_55:


//--------------------- .text._Z7AES_CTRPcS_jS_S_S_S_j --------------------------
	.section	.text._Z7AES_CTRPcS_jS_S_S_S_j,"ax",@progbits
	.align	128
        .global         _Z7AES_CTRPcS_jS_S_S_S_j
        .type           _Z7AES_CTRPcS_jS_S_S_S_j,@function
        .size           _Z7AES_CTRPcS_jS_S_S_S_j,(.L_x_56 - _Z7AES_CTRPcS_jS_S_S_S_j)
        .other          _Z7AES_CTRPcS_jS_S_S_S_j,@"STO_CUDA_ENTRY STV_DEFAULT"
_Z7AES_CTRPcS_jS_S_S_S_j:
.text._Z7AES_CTRPcS_jS_S_S_S_j:
[----:B------:R-:W-:Y:S01]  /*0000*/  LDC R1, c[0x0][0x37c] ;  /* 0x0000df00ff017b82 */ /* 0x000fe20000000800 */
[----:B------:R-:W0:Y:S01]  /*0010*/  S2R R0, SR_TID.X ;  /* 0x0000000000007919 */ /* 0x000e220000002100 */
[----:B------:R-:W1:Y:S01]  /*0020*/  LDCU UR4, c[0x0][0x360] ;  /* 0x00006c00ff0477ac */ /* 0x000e620008000800 */
[----:B------:R-:W-:Y:S01]  /*0030*/  BSSY.RECONVERGENT B0, `(.L_x_28) ;  /* 0x00000e1000007945 */ /* 0x000fe20003800200 */
[----:B------:R-:W0:Y:S01]  /*0040*/  S2R R19, SR_CTAID.X ;  /* 0x0000000000137919 */ /* 0x000e220000002500 */
[----:B------:R-:W2:Y:S01]  /*0050*/  LDCU.64 UR20, c[0x0][0x358] ;  /* 0x00006b00ff1477ac */ /* 0x000ea20008000a00 */
[----:B-1----:R-:W-:Y:S02]  /*0060*/  UISETP.GT.U32.AND UP0, UPT, UR4, 0xff, UPT ;  /* 0x000000ff0400788c */ /* 0x002fe4000bf04070 */
[----:B0-----:R-:W-:-:S04]  /*0070*/  IMAD R19, R19, UR4, R0 ;  /* 0x0000000413137c24 */ /* 0x001fc8000f8e0200 */
[----:B------:R-:W-:-:S03]  /*0080*/  IMAD.SHL.U32 R21, R19, 0x10, RZ ;  /* 0x0000001013157824 */ /* 0x000fc600078e00ff */
[----:B--2---:R-:W-:Y:S05]  /*0090*/  BRA.U UP0, `(.L_x_29) ;  /* 0x0000000900f07547 */ /* 0x004fea000b800000 */
[----:B------:R-:W-:-:S13]  /*00a0*/  ISETP.NE.AND P0, PT, R0, RZ, PT ;  /* 0x000000ff0000720c */ /* 0x000fda0003f05270 */
[----:B------:R-:W-:Y:S05]  /*00b0*/  @P0 BRA `(.L_x_30) ;  /* 0x0000000c00600947 */ /* 0x000fea0003800000 */
[----:B------:R-:W0:Y:S01]  /*00c0*/  LDC.64 R6, c[0x0][0x398] ;  /* 0x0000e600ff067b82 */ /* 0x000e220000000a00 */
[----:B------:R-:W1:Y:S01]  /*00d0*/  LDCU.128 UR16, c[0x0][0x3a0] ;  /* 0x00007400ff1077ac */ /* 0x000e620008000c00 */
[----:B------:R-:W2:Y:S06]  /*00e0*/  LDCU.64 UR6, c[0x0][0x398] ;  /* 0x00007300ff0677ac */ /* 0x000eac0008000a00 */
[----:B------:R-:W3:Y:S08]  /*00f0*/  LDC.64 R8, c[0x0][0x3a0] ;  /* 0x0000e800ff087b82 */ /* 0x000ef00000000a00 */
[----:B------:R-:W4:Y:S08]  /*0100*/  LDC.64 R2, c[0x0][0x3b0] ;  /* 0x0000ec00ff027b82 */ /* 0x000f300000000a00 */
[----:B------:R-:W5:Y:S01]  /*0110*/  LDC.64 R4, c[0x0][0x3a8] ;  /* 0x0000ea00ff047b82 */ /* 0x000f620000000a00 */
[----:B0-----:R-:W2:Y:S04]  /*0120*/  LDG.E.U8 R39, desc[UR20][R6.64] ;  /* 0x0000001406277981 */ /* 0x001ea8000c1e1100 */
        /* <DEDUP_REMOVED lines=12> */
[----:B------:R-:W3:Y:S04]  /*01f0*/  LDG.E.U8 R28, desc[UR20][R8.64+0x5] ;  /* 0x00000514081c7981 */ /* 0x000ee8000c1e1100 */
[----:B------:R-:W3:Y:S04]  /*0200*/  LDG.E.U8 R32, desc[UR20][R8.64+0x6] ;  /* 0x0000061408207981 */ /* 0x000ee8000c1e1100 */
[----:B------:R-:W3:Y:S04]  /*0210*/  LDG.E.U8 R36, desc[UR20][R8.64+0x7] ;  /* 0x0000071408247981 */ /* 0x000ee8000c1e1100 */
[----:B----4-:R-:W4:Y:S04]  /*0220*/  LDG.E.U8 R6, desc[UR20][R2.64] ;  /* 0x0000001402067981 */ /* 0x010f28000c1e1100 */
[----:B------:R-:W4:Y:S04]  /*0230*/  LDG.E.U8 R7, desc[UR20][R2.64+0x1] ;  /* 0x0000011402077981 */ /* 0x000f28000c1e1100 */
[----:B------:R-:W4:Y:S04]  /*0240*/  LDG.E.U8 R9, desc[UR20][R2.64+0x3] ;  /* 0x0000031402097981 */ /* 0x000f28000c1e1100 */
[----:B-----5:R-:W5:Y:S04]  /*0250*/  LDG.E.U8 R11, desc[UR20][R4.64] ;  /* 0x00000014040b7981 */ /* 0x020f68000c1e1100 */
        /* <DEDUP_REMOVED lines=12> */
[----:B-1----:R-:W-:Y:S01]  /*0320*/  UIADD3 UR13, UP0, UPT, UR16, 0x3, URZ ;  /* 0x00000003100d7890 */ /* 0x002fe2000ff1e0ff */
[----:B------:R-:W1:Y:S03]  /*0330*/  S2UR UR8, SR_CgaCtaId ;  /* 0x00000000000879c3 */ /* 0x000e660000008800 */
[----:B------:R-:W-:-:S04]  /*0340*/  UIADD3 UR13, UP2, UPT, UR13, 0x8, URZ ;  /* 0x000000080d0d7890 */ /* 0x000fc8000ff5e0ff */
[----:B------:R-:W-:Y:S01]  /*0350*/  UIADD3.X UR14, UPT, UPT, URZ, URZ, UR17, UP2, UP0 ;  /* 0x000000ffff0e7290 */ /* 0x000fe200097e0411 */
[----:B------:R-:W0:Y:S01]  /*0360*/  LDCU.64 UR16, c[0x0][0x3b0] ;  /* 0x00007600ff1077ac */ /* 0x000e220008000a00 */
[----:B------:R-:W-:-:S04]  /*0370*/  UIADD3 UR11, UP1, UPT, UR18, 0x3, URZ ;  /* 0x00000003120b7890 */ /* 0x000fc8000ff3e0ff */
[----:B------:R-:W-:Y:S02]  /*0380*/  UIADD3 UR11, UP3, UPT, UR11, 0x8, URZ ;  /* 0x000000080b0b7890 */ /* 0x000fe4000ff7e0ff */
[----:B--2---:R-:W-:Y:S02]  /*0390*/  UIADD3 UR15, UP0, UPT, UR6, 0x3, URZ ;  /* 0x00000003060f7890 */ /* 0x004fe4000ff1e0ff */
[----:B------:R-:W-:Y:S01]  /*03a0*/  UIADD3.X UR12, UPT, UPT, URZ, URZ, UR19, UP3, UP1 ;  /* 0x000000ffff0c7290 */ /* 0x000fe20009fe2413 */
[----:B------:R-:W-:Y:S01]  /*03b0*/  UMOV UR4, 0x400 ;  /* 0x0000040000047882 */ /* 0x000fe20000000000 */
[----:B------:R-:W-:Y:S02]  /*03c0*/  UIADD3 UR15, UP2, UPT, UR15, 0x8, URZ ;  /* 0x000000080f0f7890 */ /* 0x000fe4000ff5e0ff */
[----:B0-----:R-:W-:Y:S02]  /*03d0*/  UIADD3 UR9, UP1, UPT, UR16, 0x3, URZ ;  /* 0x0000000310097890 */ /* 0x001fe4000ff3e0ff */
[----:B-1----:R-:W-:-:S02]  /*03e0*/  ULEA UR5, UR8, UR4, 0x18 ;  /* 0x0000000408057291 */ /* 0x002fc4000f8ec0ff */
[----:B------:R-:W-:Y:S02]  /*03f0*/  UIADD3 UR9, UP3, UPT, UR9, 0x8, URZ ;  /* 0x0000000809097890 */ /* 0x000fe4000ff7e0ff */
[----:B------:R-:W-:Y:S02]  /*0400*/  UIADD3.X UR16, UPT, UPT, URZ, URZ, UR7, UP2, UP0 ;  /* 0x000000ffff107290 */ /* 0x000fe400097e0407 */
[----:B------:R-:W-:Y:S02]  /*0410*/  UIADD3.X UR10, UPT, UPT, URZ, URZ, UR17, UP3, UP1 ;  /* 0x000000ffff0a7290 */ /* 0x000fe40009fe2411 */
[----:B------:R-:W-:Y:S02]  /*0420*/  UIADD3 UR6, UPT, UPT, UR4, 0x100, URZ ;  /* 0x0000010004067890 */ /* 0x000fe4000fffe0ff */
[----:B------:R-:W-:Y:S02]  /*0430*/  UIADD3 UR7, UPT, UPT, UR4, 0x200, URZ ;  /* 0x0000020004077890 */ /* 0x000fe4000fffe0ff */
[----:B------:R-:W-:Y:S01]  /*0440*/  UIADD3 UR4, UPT, UPT, UR4, 0x300, URZ ;  /* 0x0000030004047890 */ /* 0x000fe2000fffe0ff */
[----:B------:R-:W-:Y:S01]  /*0450*/  IMAD.U32 R2, RZ, RZ, UR13 ;  /* 0x0000000dff027e24 */ /* 0x000fe2000f8e00ff */
[----:B------:R-:W-:Y:S01]  /*0460*/  ULEA UR6, UR8, UR6, 0x18 ;  /* 0x0000000608067291 */ /* 0x000fe2000f8ec0ff */
[----:B------:R-:W-:Y:S01]  /*0470*/  IMAD.U32 R4, RZ, RZ, UR11 ;  /* 0x0000000bff047e24 */ /* 0x000fe2000f8e00ff */
[----:B------:R-:W-:Y:S01]  /*0480*/  ULEA UR7, UR8, UR7, 0x18 ;  /* 0x0000000708077291 */ /* 0x000fe2000f8ec0ff */
[----:B------:R-:W-:Y:S01]  /*0490*/  IMAD.U32 R3, RZ, RZ, UR14 ;  /* 0x0000000eff037e24 */ /* 0x000fe2000f8e00ff */
[----:B------:R-:W-:Y:S01]  /*04a0*/  ULEA UR4, UR8, UR4, 0x18 ;  /* 0x0000000408047291 */ /* 0x000fe2000f8ec0ff */
[----:B------:R-:W-:Y:S01]  /*04b0*/  IMAD.U32 R5, RZ, RZ, UR12 ;  /* 0x0000000cff057e24 */ /* 0x000fe2000f8e00ff */
[----:B------:R-:W-:-:S02]  /*04c0*/  UIADD3 UR6, UPT, UPT, UR6, 0xb, URZ ;  /* 0x0000000b06067890 */ /* 0x000fc4000fffe0ff */
[----:B------:R-:W-:Y:S02]  /*04d0*/  UIADD3 UR7, UPT, UPT, UR7, 0xb, URZ ;  /* 0x0000000b07077890 */ /* 0x000fe4000fffe0ff */
[----:B------:R-:W-:Y:S01]  /*04e0*/  UIADD3 UR4, UPT, UPT, UR4, 0xb, URZ ;  /* 0x0000000b04047890 */ /* 0x000fe2000fffe0ff */
[----:B------:R-:W-:Y:S01]  /*04f0*/  UMOV UR8, 0xf ;  /* 0x0000000f00087882 */ /* 0x000fe20000000000 */
[----:B------:R-:W-:Y:S04]  /*0500*/  STS.U8 [UR5], R39 ;  /* 0x00000027ff007988 */ /* 0x000fe80008000005 */
[----:B------:R-:W-:Y:S04]  /*0510*/  STS.U8 [UR5+0x1], R12 ;  /* 0x0000010cff007988 */ /* 0x000fe80008000005 */
[----:B------:R-:W-:Y:S04]  /*0520*/  STS.U8 [UR5+0x2], R15 ;  /* 0x0000020fff007988 */ /* 0x000fe80008000005 */
[----:B------:R-:W-:Y:S04]  /*0530*/  STS.U8 [UR5+0x3], R18 ;  /* 0x00000312ff007988 */ /* 0x000fe80008000005 */
[----:B------:R-:W-:Y:S04]  /*0540*/  STS.U8 [UR5+0x4], R23 ;  /* 0x00000417ff007988 */ /* 0x000fe80008000005 */
[----:B------:R-:W-:Y:S04]  /*0550*/  STS.U8 [UR5+0x5], R27 ;  /* 0x0000051bff007988 */ /* 0x000fe80008000005 */
[----:B------:R-:W-:Y:S04]  /*0560*/  STS.U8 [UR5+0x6], R31 ;  /* 0x0000061fff007988 */ /* 0x000fe80008000005 */
[----:B------:R-:W-:Y:S04]  /*0570*/  STS.U8 [UR5+0x7], R35 ;  /* 0x00000723ff007988 */ /* 0x000fe80008000005 */
[----:B---3--:R0:W-:Y:S04]  /*0580*/  STS.U8 [UR5+0x100], R10 ;  /* 0x0001000aff007988 */ /* 0x0081e80008000005 */
[----:B------:R-:W-:Y:S01]  /*0590*/  STS.U8 [UR5+0x101], R13 ;  /* 0x0001010dff007988 */ /* 0x000fe20008000005 */
[----:B0-----:R-:W-:-:S03]  /*05a0*/  IMAD.U32 R10, RZ, RZ, UR9 ;  /* 0x00000009ff0a7e24 */ /* 0x001fc6000f8e00ff */
[----:B------:R-:W-:Y:S04]  /*05b0*/  STS.U8 [UR5+0x102], R16 ;  /* 0x00010210ff007988 */ /* 0x000fe80008000005 */
[----:B------:R-:W-:Y:S04]  /*05c0*/  STS.U8 [UR5+0x103], R20 ;  /* 0x00010314ff007988 */ /* 0x000fe80008000005 */
[----:B------:R-:W-:Y:S04]  /*05d0*/  STS.U8 [UR5+0x104], R24 ;  /* 0x00010418ff007988 */ /* 0x000fe80008000005 */
[----:B------:R-:W-:Y:S04]  /*05e0*/  STS.U8 [UR5+0x105], R28 ;  /* 0x0001051cff007988 */ /* 0x000fe80008000005 */
[----:B------:R-:W-:Y:S04]  /*05f0*/  STS.U8 [UR5+0x106], R32 ;  /* 0x00010620ff007988 */ /* 0x000fe80008000005 */
[----:B------:R-:W-:Y:S04]  /*0600*/  STS.U8 [UR5+0x107], R36 ;  /* 0x00010724ff007988 */ /* 0x000fe80008000005 */
[----:B----4-:R0:W-:Y:S04]  /*0610*/  STS.U8 [UR5+0x300], R6 ;  /* 0x00030006ff007988 */ /* 0x0101e80008000005 */
[----:B------:R1:W-:Y:S04]  /*0620*/  STS.U8 [UR5+0x301], R7 ;  /* 0x00030107ff007988 */ /* 0x0003e80008000005 */
[----:B------:R2:W-:Y:S01]  /*0630*/  STS.U8 [UR5+0x303], R9 ;  /* 0x00030309ff007988 */ /* 0x0005e20008000005 */
[----:B0-----:R-:W-:-:S02]  /*0640*/  IMAD.U32 R6, RZ, RZ, UR15 ;  /* 0x0000000fff067e24 */ /* 0x001fc4000f8e00ff */
[----:B-1----:R-:W-:Y:S01]  /*0650*/  IMAD.U32 R7, RZ, RZ, UR16 ;  /* 0x00000010ff077e24 */ /* 0x002fe2000f8e00ff */
[----:B-----5:R0:W-:Y:S01]  /*0660*/  STS.U8 [UR5+0x200], R11 ;  /* 0x0002000bff007988 */ /* 0x0201e20008000005 */
[----:B--2---:R-:W-:-:S03]  /*0670*/  IMAD.U32 R9, RZ, RZ, UR10 ;  /* 0x0000000aff097e24 */ /* 0x004fc6000f8e00ff */
        /* <DEDUP_REMOVED lines=12> */
[----:B------:R-:W-:-:S12]  /*0740*/  UIADD3 UR5, UPT, UPT, UR5, 0xb, URZ ;  /* 0x0000000b05057890 */ /* 0x000fd8000fffe0ff */
.L_x_31:
[----:B0-----:R-:W2:Y:S04]  /*0750*/  LDG.E.U8 R8, desc[UR20][R6.64+-0x3] ;  /* 0xfffffd1406087981 */ /* 0x001ea8000c1e1100 */
[----:B-1----:R-:W3:Y:S04]  /*0760*/  LDG.E.U8 R11, desc[UR20][R4.64+-0x3] ;  /* 0xfffffd14040b7981 */ /* 0x002ee8000c1e1100 */
        /* <DEDUP_REMOVED lines=18> */
[----:B------:R0:W5:Y:S04]  /*0890*/  LDG.E.U8 R39, desc[UR20][R6.64+0x4] ;  /* 0x0000041406277981 */ /* 0x000168000c1e1100 */
[----:B------:R-:W5:Y:S04]  /*08a0*/  LDG.E.U8 R40, desc[UR20][R2.64+0x4] ;  /* 0x0000041402287981 */ /* 0x000f68000c1e1100 */
[----:B------:R-:W5:Y:S04]  /*08b0*/  LDG.E.U8 R41, desc[UR20][R4.64+0x4] ;  /* 0x0000041404297981 */ /* 0x000f68000c1e1100 */
[----:B--2---:R1:W-:Y:S02]  /*08c0*/  STS.U8 [UR5+-0x3], R8 ;  /* 0xfffffd08ff007988 */ /* 0x0043e40008000005 */
[----:B-1----:R-:W-:-:S02]  /*08d0*/  IMAD.MOV.U32 R8, RZ, RZ, R10 ;  /* 0x000000ffff087224 */ /* 0x002fc400078e000a */
[----:B------:R1:W2:Y:S04]  /*08e0*/  LDG.E.U8 R10, desc[UR20][R2.64+-0x3] ;  /* 0xfffffd14020a7981 */ /* 0x0002a8000c1e1100 */
[----:B------:R-:W4:Y:S04]  /*08f0*/  LDG.E.U8 R12, desc[UR20][R8.64+-0x3] ;  /* 0xfffffd14080c7981 */ /* 0x000f28000c1e1100 */
[----:B------:R-:W5:Y:S04]  /*0900*/  LDG.E.U8 R16, desc[UR20][R8.64+-0x2] ;  /* 0xfffffe1408107981 */ /* 0x000f68000c1e1100 */
[----:B------:R-:W5:Y:S04]  /*0910*/  LDG.E.U8 R22, desc[UR20][R8.64+-0x1] ;  /* 0xffffff1408167981 */ /* 0x000f68000c1e1100 */
[----:B------:R-:W5:Y:S04]  /*0920*/  LDG.E.U8 R26, desc[UR20][R8.64] ;  /* 0x00000014081a7981 */ /* 0x000f68000c1e1100 */
[----:B------:R-:W5:Y:S04]  /*0930*/  LDG.E.U8 R30, desc[UR20][R8.64+0x1] ;  /* 0x00000114081e7981 */ /* 0x000f68000c1e1100 */
[----:B------:R-:W5:Y:S04]  /*0940*/  LDG.E.U8 R34, desc[UR20][R8.64+0x2] ;  /* 0x0000021408227981 */ /* 0x000f68000c1e1100 */
[----:B------:R-:W5:Y:S04]  /*0950*/  LDG.E.U8 R38, desc[UR20][R8.64+0x3] ;  /* 0x0000031408267981 */ /* 0x000f68000c1e1100 */
[----:B------:R5:W5:Y:S01]  /*0960*/  LDG.E.U8 R42, desc[UR20][R8.64+0x4] ;  /* 0x00000414082a7981 */ /* 0x000b62000c1e1100 */
[----:B------:R-:W-:-:S04]  /*0970*/  UIADD3 UR8, UPT, UPT, UR8, 0x8, URZ ;  /* 0x0000000808087890 */ /* 0x000fc8000fffe0ff */
[----:B------:R-:W-:Y:S01]  /*0980*/  UISETP.NE.AND UP0, UPT, UR8, 0x107, UPT ;  /* 0x000001070800788c */ /* 0x000fe2000bf05270 */
[----:B0-----:R-:W-:Y:S02]  /*0990*/  IADD3 R6, P0, PT, R6, 0x8, RZ ;  /* 0x0000000806067810 */ /* 0x001fe40007f1e0ff */
[----:B-1----:R-:W-:Y:S02]  /*09a0*/  IADD3 R2, P1, PT, R2, 0x8, RZ ;  /* 0x0000000802027810 */ /* 0x002fe40007f3e0ff */
[----:B------:R-:W-:Y:S01]  /*09b0*/  IADD3 R4, P2, PT, R4, 0x8, RZ ;  /* 0x0000000804047810 */ /* 0x000fe20007f5e0ff */
[----:B------:R-:W-:Y:S02]  /*09c0*/  IMAD.X R7, RZ, RZ, R7, P0 ;  /* 0x000000ffff077224 */ /* 0x000fe400000e0607 */
[----:B------:R-:W-:Y:S02]  /*09d0*/  IMAD.X R3, RZ, RZ, R3, P1 ;  /* 0x000000ffff037224 */ /* 0x000fe400008e0603 */
[----:B------:R-:W-:Y:S01]  /*09e0*/  IMAD.X R5, RZ, RZ, R5, P2 ;  /* 0x000000ffff057224 */ /* 0x000fe200010e0605 */
[----:B--2---:R0:W-:Y:S04]  /*09f0*/  STS.U8 [UR6+-0x3], R10 ;  /* 0xfffffd0aff007988 */ /* 0x0041e80008000006 */
[----:B---3--:R1:W-:Y:S04]  /*0a00*/  STS.U8 [UR7+-0x3], R11 ;  /* 0xfffffd0bff007988 */ /* 0x0083e80008000007 */
[----:B----4-:R1:W-:Y:S04]  /*0a10*/  STS.U8 [UR4+-0x3], R12 ;  /* 0xfffffd0cff007988 */ /* 0x0103e80008000004 */
[----:B------:R1:W-:Y:S04]  /*0a20*/  STS.U8 [UR5+-0x2], R13 ;  /* 0xfffffe0dff007988 */ /* 0x0003e80008000005 */
[----:B-----5:R1:W-:Y:S04]  /*0a30*/  STS.U8 [UR6+-0x2], R14 ;  /* 0xfffffe0eff007988 */ /* 0x0203e80008000006 */
[----:B------:R1:W-:Y:S04]  /*0a40*/  STS.U8 [UR7+-0x2], R15 ;  /* 0xfffffe0fff007988 */ /* 0x0003e80008000007 */
[----:B------:R1:W-:Y:S04]  /*0a50*/  STS.U8 [UR4+-0x2], R16 ;  /* 0xfffffe10ff007988 */ /* 0x0003e80008000004 */
[----:B------:R1:W-:Y:S04]  /*0a60*/  STS.U8 [UR5+-0x1], R17 ;  /* 0xffffff11ff007988 */ /* 0x0003e80008000005 */
[----:B------:R1:W-:Y:S04]  /*0a70*/  STS.U8 [UR6+-0x1], R18 ;  /* 0xffffff12ff007988 */ /* 0x0003e80008000006 */
[----:B------:R1:W-:Y:S04]  /*0a80*/  STS.U8 [UR7+-0x1], R20 ;  /* 0xffffff14ff007988 */ /* 0x0003e80008000007 */
[----:B------:R1:W-:Y:S04]  /*0a90*/  STS.U8 [UR4+-0x1], R22 ;  /* 0xffffff16ff007988 */ /* 0x0003e80008000004 */
[----:B------:R1:W-:Y:S04]  /*0aa0*/  STS.U8 [UR5], R23 ;  /* 0x00000017ff007988 */ /* 0x0003e80008000005 */
[----:B------:R1:W-:Y:S04]  /*0ab0*/  STS.U8 [UR6], R24 ;  /* 0x00000018ff007988 */ /* 0x0003e80008000006 */
[----:B------:R1:W-:Y:S04]  /*0ac0*/  STS.U8 [UR7], R25 ;  /* 0x00000019ff007988 */ /* 0x0003e80008000007 */
[----:B------:R1:W-:Y:S04]  /*0ad0*/  STS.U8 [UR4], R26 ;  /* 0x0000001aff007988 */ /* 0x0003e80008000004 */
[----:B------:R1:W-:Y:S04]  /*0ae0*/  STS.U8 [UR5+0x1], R27 ;  /* 0x0000011bff007988 */ /* 0x0003e80008000005 */
[----:B------:R1:W-:Y:S04]  /*0af0*/  STS.U8 [UR6+0x1], R28 ;  /* 0x0000011cff007988 */ /* 0x0003e80008000006 */
[----:B------:R1:W-:Y:S04]  /*0b00*/  STS.U8 [UR7+0x1], R29 ;  /* 0x0000011dff007988 */ /* 0x0003e80008000007 */
[----:B------:R1:W-:Y:S04]  /*0b10*/  STS.U8 [UR4+0x1], R30 ;  /* 0x0000011eff007988 */ /* 0x0003e80008000004 */
[----:B------:R1:W-:Y:S01]  /*0b20*/  STS.U8 [UR5+0x2], R31 ;  /* 0x0000021fff007988 */ /* 0x0003e20008000005 */
[----:B0-----:R-:W-:-:S03]  /*0b30*/  IADD3 R10, P3, PT, R8, 0x8, RZ ;  /* 0x00000008080a7810 */ /* 0x001fc60007f7e0ff */
[----:B------:R1:W-:Y:S04]  /*0b40*/  STS.U8 [UR6+0x2], R32 ;  /* 0x00000220ff007988 */ /* 0x0003e80008000006 */
[----:B------:R1:W-:Y:S04]  /*0b50*/  STS.U8 [UR7+0x2], R33 ;  /* 0x00000221ff007988 */ /* 0x0003e80008000007 */
[----:B------:R1:W-:Y:S04]  /*0b60*/  STS.U8 [UR4+0x2], R34 ;  /* 0x00000222ff007988 */ /* 0x0003e80008000004 */
[----:B------:R1:W-:Y:S04]  /*0b70*/  STS.U8 [UR5+0x3], R35 ;  /* 0x00000323ff007988 */ /* 0x0003e80008000005 */
[----:B------:R1:W-:Y:S01]  /*0b80*/  STS.U8 [UR6+0x3], R36 ;  /* 0x00000324ff007988 */ /* 0x0003e20008000006 */
[----:B------:R-:W-:-:S03]  /*0b90*/  IMAD.X R9, RZ, RZ, R9, P3 ;  /* 0x000000ffff097224 */ /* 0x000fc600018e0609 */
        /* <DEDUP_REMOVED lines=12> */
.L_x_29:
        /* <DEDUP_REMOVED lines=30> */
.L_x_30:
[----:B------:R-:W-:Y:S05]  /*0e40*/  BSYNC.RECONVERGENT B0 ;  /* 0x0000000000007941 */ /* 0x000fea0003800200 */
.L_x_28:
        /* <DEDUP_REMOVED lines=20> */
[----:B------:R-:W5:Y:S01]  /*0f90*/  LDG.E.U8 R0, desc[UR20][R2.64+0x1] ;  /* 0x0000011402007981 */ /* 0x000f62000c1e1100 */
[----:B------:R-:W0:Y:S01]  /*0fa0*/  S2UR UR5, SR_CgaCtaId ;  /* 0x00000000000579c3 */ /* 0x000e220000008800 */
[----:B------:R-:W-:-:S02]  /*0fb0*/  UMOV UR4, 0x400 ;  /* 0x0000040000047882 */ /* 0x000fc40000000000 */
[----:B0-----:R-:W-:Y:S02]  /*0fc0*/  ULEA UR7, UR5, UR4, 0x18 ;  /* 0x0000000405077291 */ /* 0x001fe4000f8ec0ff */
[----:B------:R-:W-:Y:S02]  /*0fd0*/  UIADD3 UR6, UPT, UPT, UR4, 0x100, URZ ;  /* 0x0000010004067890 */ /* 0x000fe4000fffe0ff */
[----:B------:R-:W-:Y:S02]  /*0fe0*/  UIADD3 UR4, UPT, UPT, UR4, 0x400, URZ ;  /* 0x0000040004047890 */ /* 0x000fe4000fffe0ff */
[----:B------:R-:W-:Y:S02]  /*0ff0*/  ULEA UR6, UR5, UR6, 0x18 ;  /* 0x0000000605067291 */ /* 0x000fe4000f8ec0ff */
[----:B------:R-:W-:Y:S01]  /*1000*/  ULEA UR4, UR5, UR4, 0x18 ;  /* 0x0000000405047291 */ /* 0x000fe2000f8ec0ff */
[----:B--2---:R-:W-:Y:S04]  /*1010*/  STS.U8 [UR7+0x400], R18 ;  /* 0x00040012ff007988 */ /* 0x004fe80008000007 */
[----:B---3--:R-:W-:Y:S04]  /*1020*/  STS.U8 [UR7+0x402], R4 ;  /* 0x00040204ff007988 */ /* 0x008fe80008000007 */
[----:B----4-:R-:W-:Y:S04]  /*1030*/  STS.U8 [UR7+0x403], R5 ;  /* 0x00040305ff007988 */ /* 0x010fe80008000007 */
[----:B-----5:R-:W-:Y:S04]  /*1040*/  STS.U8 [UR7+0x404], R6 ;  /* 0x00040406ff007988 */ /* 0x020fe80008000007 */
        /* <DEDUP_REMOVED lines=11> */
[----:B------:R0:W-:Y:S02]  /*1100*/  STS.U8 [UR7+0x401], R0 ;  /* 0x00040100ff007988 */ /* 0x0001e40008000007 */
[----:B0-----:R-:W-:-:S07]  /*1110*/  IMAD.MOV.U32 R0, RZ, RZ, 0x10 ;  /* 0x00000010ff007424 */ /* 0x001fce00078e00ff */
.L_x_35:
[----:B------:R-:W-:Y:S01]  /*1120*/  LOP3.LUT P0, RZ, R0, 0x8, RZ, 0xc0, !PT ;  /* 0x0000000800ff7812 */ /* 0x000fe2000780c0ff */
[----:B------:R0:W1:Y:S04]  /*1130*/  LDS.U8 R9, [R0+UR4+-0x10] ;  /* 0xfffff00400097984 */ /* 0x0000680008000000 */
        /* <DEDUP_REMOVED lines=20> */
[----:B------:R-:W-:Y:S02]  /*1280*/  PRMT R14, R7, 0x7610, R14 ;  /* 0x00007610070e7816 */ /* 0x000fe4000000000e */
[----:B--2---:R-:W-:Y:S02]  /*1290*/  PRMT R16, R4, 0x7610, R16 ;  /* 0x0000761004107816 */ /* 0x004fe40000000010 */
[----:B---3--:R-:W-:-:S07]  /*12a0*/  PRMT R17, R5, 0x7610, R17 ;  /* 0x0000761005117816 */ /* 0x008fce0000000011 */
.L_x_34:
[----:B-1----:R-:W-:Y:S02]  /*12b0*/  LOP3.LUT R9, R14, R9, RZ, 0x3c, !PT ;  /* 0x000000090e097212 */ /* 0x002fe400078e3cff */
[----:B--2---:R-:W-:Y:S02]  /*12c0*/  LOP3.LUT R15, R15, R8, RZ, 0x3c, !PT ;  /* 0x000000080f0f7212 */ /* 0x004fe400078e3cff */
[----:B---3--:R-:W-:Y:S01]  /*12d0*/  LOP3.LUT R11, R16, R11, RZ, 0x3c, !PT ;  /* 0x0000000b100b7212 */ /* 0x008fe200078e3cff */
[----:B------:R-:W-:Y:S01]  /*12e0*/  STS.U8 [R0+UR4], R9 ;  /* 0x0000000900007988 */ /* 0x000fe20008000004 */
[----:B----4-:R-:W-:Y:S02]  /*12f0*/  LOP3.LUT R3, R17, R10, RZ, 0x3c, !PT ;  /* 0x0000000a11037212 */ /* 0x010fe400078e3cff */
[----:B0-----:R-:W-:Y:S01]  /*1300*/  LOP3.LUT R5, R9, R12, RZ, 0x3c, !PT ;  /* 0x0000000c09057212 */ /* 0x001fe200078e3cff */
[----:B------:R0:W-:Y:S01]  /*1310*/  STS.U8 [R0+UR4+0x1], R15 ;  /* 0x0000010f00007988 */ /* 0x0001e20008000004 */
[----:B------:R-:W-:-:S02]  /*1320*/  LOP3.LUT R7, R15, R18, RZ, 0x3c, !PT ;  /* 0x000000120f077212 */ /* 0x000fc400078e3cff */
[----:B------:R-:W-:Y:S01]  /*1330*/  LOP3.LUT R13, R11, R20, RZ, 0x3c, !PT ;  /* 0x000000140b0d7212 */ /* 0x000fe200078e3cff */
[----:B------:R-:W-:Y:S01]  /*1340*/  STS.U8 [R0+UR4+0x2], R11 ;  /* 0x0000020b00007988 */ /* 0x000fe20008000004 */
[----:B------:R-:W-:Y:S02]  /*1350*/  LOP3.LUT R23, R3, R22, RZ, 0x3c, !PT ;  /* 0x0000001603177212 */ /* 0x000fe400078e3cff */
[----:B------:R-:W-:Y:S01]  /*1360*/  PRMT R14, R5, 0x7610, R14 ;  /* 0x00007610050e7816 */ /* 0x000fe2000000000e */
[----:B------:R-:W-:Y:S01]  /*1370*/  STS.U8 [R0+UR4+0x3], R3 ;  /* 0x0000030300007988 */ /* 0x000fe20008000004 */
[----:B------:R-:W-:Y:S02]  /*1380*/  PRMT R16, R13, 0x7610, R16 ;  /* 0x000076100d107816 */ /* 0x000fe40000000010 */
[----:B0-----:R-:W-:Y:S01]  /*1390*/  PRMT R15, R7, 0x7610, R15 ;  /* 0x00007610070f7816 */ /* 0x001fe2000000000f */
        /* <DEDUP_REMOVED lines=8> */
.L_x_33:
[----:B------:R-:W-:Y:S05]  /*1420*/  BSYNC.RECONVERGENT B0 ;  /* 0x0000000000007941 */ /* 0x000fea0003800200 */
.L_x_32:
[----:B------:R-:W2:Y:S01]  /*1430*/  LDCU UR4, c[0x0][0x390] ;  /* 0x00007200ff0477ac */ /* 0x000ea20008000800 */
[C---:B0-----:R-:W-:Y:S01]  /*1440*/  VIADD R0, R21.reuse, 0x10 ;  /* 0x0000001015007836 */ /* 0x041fe20000000000 */
[----:B------:R-:W-:Y:S01]  /*1450*/  BSSY.RECONVERGENT B0, `(.L_x_36) ;  /* 0x0000128000007945 */ /* 0x000fe20003800200 */
[----:B------:R-:W0:Y:S01]  /*1460*/  LDCU.64 UR6, c[0x0][0x380] ;  /* 0x00007000ff0677ac */ /* 0x000e220008000a00 */
[----:B------:R-:W-:Y:S02]  /*1470*/  BAR.SYNC.DEFER_BLOCKING 0x0 ;  /* 0x0000000000007b1d */ /* 0x000fe40000010000 */
[----:B--2---:R-:W-:Y:S02]  /*1480*/  ISETP.GT.U32.AND P0, PT, R0, UR4, PT ;  /* 0x0000000400007c0c */ /* 0x004fe4000bf04070 */
[----:B0-----:R-:W-:-:S04]  /*1490*/  IADD3 R2, P1, PT, R21, UR6, RZ ;  /* 0x0000000615027c10 */ /* 0x001fc8000ff3e0ff */
[----:B------:R-:W-:-:S07]  /*14a0*/  LEA.HI.X.SX32 R3, R21, UR7, 0x1, P1 ;  /* 0x0000000715037c11 */ /* 0x000fce00088f0eff */
[----:B------:R-:W-:Y:S05]  /*14b0*/  @P0 BRA `(.L_x_37) ;  /* 0x0000001000840947 */ /* 0x000fea0003800000 */
        /* <DEDUP_REMOVED lines=8> */
[----:B-1----:R0:W5:Y:S04]  /*1540*/  LDG.E.U8 R11, desc[UR20][R2.64+0x8] ;  /* 0x00000814020b7981 */ /* 0x002168000c1e1100 */
[----:B------:R0:W5:Y:S04]  /*1550*/  LDG.E.U8 R12, desc[UR20][R2.64+0x9] ;  /* 0x00000914020c7981 */ /* 0x000168000c1e1100 */
[----:B------:R0:W5:Y:S04]  /*1560*/  LDG.E.U8 R13, desc[UR20][R2.64+0xa] ;  /* 0x00000a14020d7981 */ /* 0x000168000c1e1100 */
[----:B------:R0:W5:Y:S04]  /*1570*/  LDG.E.U8 R14, desc[UR20][R2.64+0xb] ;  /* 0x00000b14020e7981 */ /* 0x000168000c1e1100 */
[----:B------:R0:W5:Y:S04]  /*1580*/  LDG.E.U8 R15, desc[UR20][R2.64+0xc] ;  /* 0x00000c14020f7981 */ /* 0x000168000c1e1100 */
[----:B------:R0:W5:Y:S04]  /*1590*/  LDG.E.U8 R16, desc[UR20][R2.64+0xd] ;  /* 0x00000d1402107981 */ /* 0x000168000c1e1100 */
[----:B------:R0:W5:Y:S04]  /*15a0*/  LDG.E.U8 R17, desc[UR20][R2.64+0xe] ;  /* 0x00000e1402117981 */ /* 0x000168000c1e1100 */
[----:B------:R0:W5:Y:S01]  /*15b0*/  LDG.E.U8 R18, desc[UR20][R2.64+0xf] ;  /* 0x00000f1402127981 */ /* 0x000162000c1e1100 */
[----:B------:R-:W1:Y:S01]  /*15c0*/  S2UR UR5, SR_CgaCtaId ;  /* 0x00000000000579c3 */ /* 0x000e620000008800 */
[----:B------:R-:W-:Y:S01]  /*15d0*/  UMOV UR4, 0x400 ;  /* 0x0000040000047882 */ /* 0x000fe20000000000 */
[----:B------:R-:W-:-:S02]  /*15e0*/  LOP3.LUT R37, R19, 0xffff, RZ, 0xc0, !PT ;  /* 0x0000ffff13257812 */ /* 0x000fc400078ec0ff */
[----:B------:R-:W-:-:S04]  /*15f0*/  SHF.R.S32.HI R21, RZ, 0x1c, R21 ;  /* 0x0000001cff157819 */ /* 0x000fc80000011415 */
[----:B------:R-:W2:Y:S08]  /*1600*/  LDC.U16 R35, c[0x0][0x3b8] ;  /* 0x0000ee00ff237b82 */ /* 0x000eb00000000400 */
[----:B------:R-:W3:Y:S01]  /*1610*/  LDC R26, c[0x0][0x3b8] ;  /* 0x0000ee00ff1a7b82 */ /* 0x000ee20000000800 */
[----:B-1----:R-:W-:Y:S01]  /*1620*/  ULEA UR4, UR5, UR4, 0x18 ;  /* 0x0000000405047291 */ /* 0x002fe2000f8ec0ff */
[----:B------:R-:W1:Y:S08]  /*1630*/  LDCU.U16 UR5, c[0x0][0x3ba] ;  /* 0x00007740ff0577ac */ /* 0x000e700008000400 */
[----:B------:R-:W2:Y:S04]  /*1640*/  LDS.U8 R34, [UR4+0x400] ;  /* 0x00040004ff227984 */ /* 0x000ea80008000000 */
[----:B------:R-:W4:Y:S01]  /*1650*/  LDS.U8 R28, [UR4+0x406] ;  /* 0x00040604ff1c7984 */ /* 0x000f220008000000 */
[----:B---3--:R-:W-:-:S03]  /*1660*/  LOP3.LUT R40, R26, 0xffff, RZ, 0xc0, !PT ;  /* 0x0000ffff1a287812 */ /* 0x008fc600078ec0ff */
[----:B------:R-:W1:Y:S01]  /*1670*/  LDS.U8 R33, [UR4+0x402] ;  /* 0x00040204ff217984 */ /* 0x000e620008000000 */
[----:B------:R-:W-:Y:S02]  /*1680*/  SHF.R.U32.HI R26, RZ, 0x18, R26 ;  /* 0x00000018ff1a7819 */ /* 0x000fe4000001161a */
[----:B------:R-:W-:Y:S01]  /*1690*/  SHF.R.U32.HI R40, RZ, 0x8, R40 ;  /* 0x00000008ff287819 */ /* 0x000fe20000011628 */
[----:B------:R-:W3:Y:S04]  /*16a0*/  LDS.U8 R42, [UR4+0x404] ;  /* 0x00040404ff2a7984 */ /* 0x000ee80008000000 */
[----:B------:R-:W0:Y:S04]  /*16b0*/  LDS.U8 R32, [UR4+0x405] ;  /* 0x00040504ff207984 */ /* 0x000e280008000000 */
[----:B------:R-:W0:Y:S04]  /*16c0*/  LDS.U8 R27, [UR4+0x401] ;  /* 0x00040104ff1b7984 */ /* 0x000e280008000000 */
[----:B------:R-:W0:Y:S04]  /*16d0*/  LDS.U8 R24, [UR4+0x407] ;  /* 0x00040704ff187984 */ /* 0x000e280008000000 */
[----:B------:R-:W0:Y:S04]  /*16e0*/  LDS.U8 R25, [UR4+0x403] ;  /* 0x00040304ff197984 */ /* 0x000e280008000000 */
[----:B------:R-:W0:Y:S04]  /*16f0*/  LDS.U8 R23, [UR4+0x40a] ;  /* 0x00040a04ff177984 */ /* 0x000e280008000000 */
[----:B------:R-:W0:Y:S04]  /*1700*/  LDS.U8 R22, [UR4+0x40d] ;  /* 0x00040d04ff167984 */ /* 0x000e280008000000 */
[----:B------:R-:W0:Y:S01]  /*1710*/  LDS.U8 R36, [UR4+0x408] ;  /* 0x00040804ff247984 */ /* 0x000e220008000000 */
[----:B--2---:R-:W-:-:S02]  /*1720*/  LOP3.LUT R34, R34, 0xff, R35, 0x48, !PT ;  /* 0x000000ff22227812 */ /* 0x004fc400078e4823 */
[--C-:B------:R-:W-:Y:S01]  /*1730*/  SHF.R.U32.HI R35, RZ, 0x8, R37.reuse ;  /* 0x00000008ff237819 */ /* 0x100fe20000011625 */
[----:B------:R-:W2:Y:S01]  /*1740*/  LDS.U8 R31, [UR4+0x409] ;  /* 0x00040904ff1f7984 */ /* 0x000ea20008000000 */
[----:B------:R-:W-:-:S03]  /*1750*/  PRMT R37, R19, 0x7632, R37 ;  /* 0x0000763213257816 */ /* 0x000fc60000000025 */
[----:B------:R-:W2:Y:S01]  /*1760*/  LDS.U8 R38, [UR4+0x40b] ;  /* 0x00040b04ff267984 */ /* 0x000ea20008000000 */
[----:B----4-:R-:W-:Y:S02]  /*1770*/  LOP3.LUT R28, R28, 0xffff, R37, 0x48, !PT ;  /* 0x0000ffff1c1c7812 */ /* 0x010fe400078e4825 */
[----:B-1----:R-:W-:Y:S01]  /*1780*/  LOP3.LUT R33, R33, UR5, RZ, 0x3c, !PT ;  /* 0x0000000521217c12 */ /* 0x002fe2000f8e3cff */
[----:B------:R-:W1:Y:S01]  /*1790*/  LDS.U8 R29, [UR4+0x40c] ;  /* 0x00040c04ff1d7984 */ /* 0x000e620008000000 */
[----:B---3--:R-:W-:Y:S01]  /*17a0*/  LOP3.LUT R42, R42, 0xffff, R19, 0x48, !PT ;  /* 0x0000ffff2a2a7812 */ /* 0x008fe200078e4813 */
[----:B------:R-:W-:Y:S02]  /*17b0*/  IMAD.U32 R19, R28, 0x10000, RZ ;  /* 0x000100001c137824 */ /* 0x000fe400078e00ff */
[----:B------:R-:W3:Y:S01]  /*17c0*/  LDS.U8 R30, [UR4+0x40e] ;  /* 0x00040e04ff1e7984 */ /* 0x000ee20008000000 */
[----:B0-----:R-:W-:Y:S01]  /*17d0*/  LOP3.LUT R35, R32, R35, RZ, 0x3c, !PT ;  /* 0x0000002320237212 */ /* 0x001fe200078e3cff */
[----:B------:R-:W-:Y:S01]  /*17e0*/  IMAD.U32 R33, R33, 0x10000, RZ ;  /* 0x0001000021217824 */ /* 0x000fe200078e00ff */
[----:B------:R-:W-:Y:S01]  /*17f0*/  LOP3.LUT R42, R42, 0xff, RZ, 0xc0, !PT ;  /* 0x000000ff2a2a7812 */ /* 0x000fe200078ec0ff */
[----:B------:R-:W0:Y:S01]  /*1800*/  LDS.U8 R20, [UR4+0x40f] ;  /* 0x00040f04ff147984 */ /* 0x000e220008000000 */
[----:B------:R-:W-:-:S02]  /*1810*/  LOP3.LUT R27, R27, R40, RZ, 0x3c, !PT ;  /* 0x000000281b1b7212 */ /* 0x000fc400078e3cff */
[----:B------:R-:W-:Y:S02]  /*1820*/  PRMT R35, R35, 0x7604, R42 ;  /* 0x0000760423237816 */ /* 0x000fe4000000002a */
[----:B------:R-:W-:Y:S02]  /*1830*/  LOP3.LUT R32, R19, 0xff0000, RZ, 0xc0, !PT ;  /* 0x00ff000013207812 */ /* 0x000fe400078ec0ff */
[----:B------:R-:W-:Y:S02]  /*1840*/  PRMT R27, R27, 0x7604, R34 ;  /* 0x000076041b1b7816 */ /* 0x000fe40000000022 */
[----:B------:R-:W-:Y:S01]  /*1850*/  LOP3.LUT R28, R33, 0xff0000, RZ, 0xc0, !PT ;  /* 0x00ff0000211c7812 */ /* 0x000fe200078ec0ff */
[----:B------:R-:W-:Y:S01]  /*1860*/  IMAD.IADD R32, R35, 0x1, R32 ;  /* 0x0000000123207824 */ /* 0x000fe200078e0220 */
[----:B------:R-:W-:Y:S02]  /*1870*/  LOP3.LUT R21, R24, 0xffff, R21, 0x48, !PT ;  /* 0x0000ffff18157812 */ /* 0x000fe400078e4815 */
[----:B------:R-:W-:Y:S01]  /*1880*/  LOP3.LUT R26, R25, R26, RZ, 0x3c, !PT ;  /* 0x0000001a191a7212 */ /* 0x000fe200078e3cff */
[----:B------:R-:W-:Y:S01]  /*1890*/  IMAD.IADD R27, R27, 0x1, R28 ;  /* 0x000000011b1b7824 */ /* 0x000fe200078e021c */
[----:B------:R-:W-:Y:S01]  /*18a0*/  PRMT R35, R23, 0x7610, R35 ;  /* 0x0000761017237816 */ /* 0x000fe20000000023 */
[----:B------:R-:W-:Y:S01]  /*18b0*/  IMAD R39, R21, 0x1000000, R32 ;  /* 0x0100000015277824 */ /* 0x000fe200078e0220 */
[----:B------:R-:W-:Y:S01]  /*18c0*/  PRMT R19, R22, 0x7610, R19 ;  /* 0x0000761016137816 */ /* 0x000fe20000000013 */
[----:B------:R-:W-:-:S02]  /*18d0*/  IMAD R33, R26, 0x1000000, R27 ;  /* 0x010000001a217824 */ /* 0x000fc400078e021b */
[----:B------:R-:W-:-:S07]  /*18e0*/  IMAD.MOV.U32 R21, RZ, RZ, 0x10 ;  /* 0x00000010ff157424 */ /* 0x000fce00078e00ff */
.L_x_38:
[----:B------:R-:W4:Y:S01]  /*18f0*/  S2UR UR5, SR_CgaCtaId ;  /* 0x00000000000579c3 */ /* 0x000f220000008800 */
[----:B------:R-:W-:Y:S01]  /*1900*/  UMOV UR4, 0x400 ;  /* 0x0000040000047882 */ /* 0x000fe20000000000 */
[----:B------:R-:W-:Y:S01]  /*1910*/  SHF.R.U32.HI R22, RZ, 0x8, R39 ;  /* 0x00000008ff167819 */ /* 0x000fe20000011627 */
[----:B------:R-:W-:Y:S01]  /*1920*/  UIADD3 UR6, UPT, UPT, UR4, 0x100, URZ ;  /* 0x0000010004067890 */ /* 0x000fe2000fffe0ff */
[----:B------:R-:W-:Y:S01]  /*1930*/  LOP3.LUT R24, R33, 0xff, RZ, 0xc0, !PT ;  /* 0x000000ff21187812 */ /* 0x000fe200078ec0ff */
[----:B------:R-:W-:Y:S01]  /*1940*/  UIADD3 UR7, UPT, UPT, UR4, 0x400, URZ ;  /* 0x0000040004077890 */ /* 0x000fe2000fffe0ff */
[----:B------:R-:W-:Y:S01]  /*1950*/  LOP3.LUT R22, R22, 0xff, RZ, 0xc0, !PT ;  /* 0x000000ff16167812 */ /* 0x000fe200078ec0ff */
[----:B------:R-:W-:Y:S01]  /*1960*/  UIADD3 UR8, UPT, UPT, UR4, 0x300, URZ ;  /* 0x0000030004087890 */ /* 0x000fe2000fffe0ff */
[----:B------:R-:W-:Y:S01]  /*1970*/  LOP3.LUT R26, R35, 0xff, RZ, 0xc0, !PT ;  /* 0x000000ff231a7812 */ /* 0x000fe200078ec0ff */
[----:B------:R-:W-:Y:S01]  /*1980*/  UIADD3 UR4, UPT, UPT, UR4, 0x200, URZ ;  /* 0x0000020004047890 */ /* 0x000fe2000fffe0ff */
[----:B0-----:R-:W-:-:S02]  /*1990*/  LOP3.LUT R35, R20, 0xff, RZ, 0xc0, !PT ;  /* 0x000000ff14237812 */ /* 0x001fc400078ec0ff */
[----:B---3--:R-:W-:Y:S02]  /*19a0*/  LOP3.LUT R34, R30, 0xff, RZ, 0xc0, !PT ;  /* 0x000000ff1e227812 */ /* 0x008fe400078ec0ff */
[----:B------:R-:W-:Y:S02]  /*19b0*/  LOP3.LUT R19, R19, 0xff, RZ, 0xc0, !PT ;  /* 0x000000ff13137812 */ /* 0x000fe400078ec0ff */
[----:B--2---:R-:W-:Y:S01]  /*19c0*/  LOP3.LUT R43, R38, 0xff, RZ, 0xc0, !PT ;  /* 0x000000ff262b7812 */ /* 0x004fe200078ec0ff */
[----:B----4-:R-:W-:Y:S02]  /*19d0*/  ULEA UR6, UR5, UR6, 0x18 ;  /* 0x0000000605067291 */ /* 0x010fe4000f8ec0ff */
[----:B------:R-:W-:Y:S02]  /*19e0*/  ULEA UR7, UR5, UR7, 0x18 ;  /* 0x0000000705077291 */ /* 0x000fe4000f8ec0ff */
[----:B------:R-:W-:Y:S02]  /*19f0*/  ULEA UR8, UR5, UR8, 0x18 ;  /* 0x0000000805087291 */ /* 0x000fe4000f8ec0ff */
[----:B------:R-:W-:-:S03]  /*1a00*/  ULEA UR4, UR5, UR4, 0x18 ;  /* 0x0000000405047291 */ /* 0x000fc6000f8ec0ff */
[----:B------:R-:W0:Y:S04]  /*1a10*/  LDS.U8 R25, [R22+UR6] ;  /* 0x0000000616197984 */ /* 0x000e280008000000 */
[----:B------:R-:W2:Y:S04]  /*1a20*/  LDS.U8 R24, [R24+UR6] ;  /* 0x0000000618187984 */ /* 0x000ea80008000000 */
[----:B------:R-:W-:Y:S04]  /*1a30*/  LDS.U8 R27, [R21+UR7] ;  /* 0x00000007151b7984 */ /* 0x000fe80008000000 */
[----:B------:R3:W4:Y:S04]  /*1a40*/  LDS.U8 R22, [R26+UR6] ;  /* 0x000000061a167984 */ /* 0x0007280008000000 */
[----:B------:R-:W1:Y:S04]  /*1a50*/  LDS.U8 R35, [R35+UR6] ;  /* 0x0000000623237984 */ /* 0x000e680008000000 */
[----:B------:R-:W-:Y:S01]  /*1a60*/  LDS.U8 R42, [R21+UR7+0x1] ;  /* 0x00000107152a7984 */ /* 0x000fe20008000000 */
[----:B---3--:R-:W-:-:S03]  /*1a70*/  LOP3.LUT R26, R39, 0xff, RZ, 0xc0, !PT ;  /* 0x000000ff271a7812 */ /* 0x008fc600078ec0ff */
[----:B------:R-:W-:Y:S04]  /*1a80*/  LDS.U8 R20, [R21+UR7+0x3] ;  /* 0x0000030715147984 */ /* 0x000fe80008000000 */
[----:B------:R-:W-:Y:S04]  /*1a90*/  LDS.U8 R32, [R21+UR7+0x2] ;  /* 0x0000020715207984 */ /* 0x000fe80008000000 */
[----:B------:R-:W-:Y:S04]  /*1aa0*/  LDS.U8 R26, [R26+UR6] ;  /* 0x000000061a1a7984 */ /* 0x000fe80008000000 */
[----:B------:R-:W-:Y:S04]  /*1ab0*/  LDS.U8 R34, [R34+UR6] ;  /* 0x0000000622227984 */ /* 0x000fe80008000000 */
[----:B0-----:R-:W-:Y:S04]  /*1ac0*/  LDS.U8 R28, [R25+UR8] ;  /* 0x00000008191c7984 */ /* 0x001fe80008000000 */
[----:B--2---:R-:W0:Y:S04]  /*1ad0*/  LDS.U8 R23, [R24+UR4] ;  /* 0x0000000418177984 */ /* 0x004e280008000000 */
[----:B------:R-:W-:Y:S04]  /*1ae0*/  LDS.U8 R19, [R19+UR6] ;  /* 0x0000000613137984 */ /* 0x000fe80008000000 */
[----:B----4-:R-:W-:Y:S04]  /*1af0*/  LDS.U8 R41, [R22+UR8] ;  /* 0x0000000816297984 */ /* 0x010fe80008000000 */
[----:B-1----:R-:W-:Y:S04]  /*1b00*/  LDS.U8 R30, [R35+UR4] ;  /* 0x00000004231e7984 */ /* 0x002fe80008000000 */
[----:B------:R-:W-:Y:S04]  /*1b10*/  LDS.U8 R37, [R22+UR4] ;  /* 0x0000000416257984 */ /* 0x000fe80008000000 */
[----:B------:R-:W1:Y:S01]  /*1b20*/  LDS.U8 R40, [R35+UR8] ;  /* 0x0000000823287984 */ /* 0x000e620008000000 */
[----:B0-----:R-:W-:-:S02]  /*1b30*/  LOP3.LUT R23, R27, R28, R23, 0x96, !PT ;  /* 0x0000001c1b177212 */ /* 0x001fc400078e9617 */
[----:B------:R-:W-:Y:S01]  /*1b40*/  LOP3.LUT R27, R31, 0xff, RZ, 0xc0, !PT ;  /* 0x000000ff1f1b7812 */ /* 0x000fe200078ec0ff */
[----:B------:R-:W0:Y:S01]  /*1b50*/  LDS.U8 R28, [R25+UR4] ;  /* 0x00000004191c7984 */ /* 0x000e220008000000 */
[----:B------:R-:W-:-:S03]  /*1b60*/  LOP3.LUT R23, R35, R23, R22, 0x96, !PT ;  /* 0x0000001723177212 */ /* 0x000fc600078e9616 */
[----:B------:R-:W2:Y:S01]  /*1b70*/  LDS.U8 R31, [R24+UR8] ;  /* 0x00000008181f7984 */ /* 0x000ea20008000000 */
[----:B------:R-:W-:-:S03]  /*1b80*/  LOP3.LUT R23, R23, 0xff, RZ, 0xc0, !PT ;  /* 0x000000ff17177812 */ /* 0x000fc600078ec0ff */
[----:B------:R-:W3:Y:S01]  /*1b90*/  LDS.U8 R27, [R27+UR6] ;  /* 0x000000061b1b7984 */ /* 0x000ee20008000000 */
[----:B-1----:R-:W-:-:S03]  /*1ba0*/  LOP3.LUT R32, R32, R37, R40, 0x96, !PT ;  /* 0x0000002520207212 */ /* 0x002fc600078e9628 */
[----:B------:R-:W-:Y:S01]  /*1bb0*/  LDS.U8 R37, [R26+UR4] ;  /* 0x000000041a257984 */ /* 0x000fe20008000000 */
[----:B0-----:R-:W-:-:S03]  /*1bc0*/  LOP3.LUT R28, R42, R28, R41, 0x96, !PT ;  /* 0x0000001c2a1c7212 */ /* 0x001fc600078e9629 */
[----:B------:R-:W-:Y:S01]  /*1bd0*/  LDS.U8 R42, [R21+UR7+0x4] ;  /* 0x00000407152a7984 */ /* 0x000fe20008000000 */
[----:B--2---:R-:W-:Y:S02]  /*1be0*/  LOP3.LUT R41, R20, R31, R30, 0x96, !PT ;  /* 0x0000001f14297212 */ /* 0x004fe400078e961e */
[----:B------:R-:W-:Y:S01]  /*1bf0*/  LEA.HI R31, R33, UR6, RZ, 0x8 ;  /* 0x00000006211f7c11 */ /* 0x000fe2000f8f40ff */
[----:B------:R-:W-:Y:S01]  /*1c00*/  LDS.U8 R20, [R21+UR7+0x5] ;  /* 0x0000050715147984 */ /* 0x000fe20008000000 */
[--C-:B------:R-:W-:Y:S02]  /*1c10*/  LOP3.LUT R28, R35, R28, R24.reuse, 0x96, !PT ;  /* 0x0000001c231c7212 */ /* 0x100fe400078e9618 */
[----:B------:R-:W-:Y:S01]  /*1c20*/  LOP3.LUT R24, R25, R32, R24, 0x96, !PT ;  /* 0x0000002019187212 */ /* 0x000fe200078e9618 */
[----:B---3--:R-:W0:Y:S01]  /*1c30*/  LDS.U8 R40, [R27+UR8] ;  /* 0x000000081b287984 */ /* 0x008e220008000000 */
[----:B------:R-:W-:Y:S02]  /*1c40*/  LOP3.LUT R25, R22, R41, R25, 0x96, !PT ;  /* 0x0000002916197212 */ /* 0x000fe400078e9619 */
[----:B------:R-:W-:Y:S01]  /*1c50*/  LOP3.LUT R32, R36, 0xff, RZ, 0xc0, !PT ;  /* 0x000000ff24207812 */ /* 0x000fe200078ec0ff */
[----:B------:R-:W-:Y:S01]  /*1c60*/  LDS.U8 R35, [R27+UR4] ;  /* 0x000000041b237984 */ /* 0x000fe20008000000 */
[----:B------:R-:W-:-:S03]  /*1c70*/  LOP3.LUT R28, R28, 0xff, RZ, 0xc0, !PT ;  /* 0x000000ff1c1c7812 */ /* 0x000fc600078ec0ff */
[----:B------:R-:W1:Y:S04]  /*1c80*/  LDS.U8 R30, [R34+UR8] ;  /* 0x00000008221e7984 */ /* 0x000e680008000000 */
[----:B------:R-:W2:Y:S04]  /*1c90*/  LDS.U8 R31, [R31] ;  /* 0x000000001f1f7984 */ /* 0x000ea80000000000 */
[----:B------:R-:W-:Y:S04]  /*1ca0*/  LDS.U8 R41, [R26+UR8] ;  /* 0x000000081a297984 */ /* 0x000fe80008000000 */
[----:B------:R-:W-:Y:S01]  /*1cb0*/  LDS.U8 R32, [R32+UR6] ;  /* 0x0000000620207984 */ /* 0x000fe20008000000 */
[----:B0-----:R-:W-:-:S03]  /*1cc0*/  LOP3.LUT R22, R42, R40, R37, 0x96, !PT ;  /* 0x000000282a167212 */ /* 0x001fc600078e9625 */
[----:B------:R-:W-:Y:S04]  /*1cd0*/  LDS.U8 R42, [R34+UR4] ;  /* 0x00000004222a7984 */ /* 0x000fe80008000000 */
[----:B------:R-:W-:Y:S01]  /*1ce0*/  LDS.U8 R37, [R21+UR7+0x7] ;  /* 0x0000070715257984 */ /* 0x000fe20008000000 */
[----:B-1----:R-:W-:-:S03]  /*1cf0*/  LOP3.LUT R20, R20, R35, R30, 0x96, !PT ;  /* 0x0000002314147212 */ /* 0x002fc600078e961e */
[----:B------:R-:W-:Y:S01]  /*1d00*/  LDS.U8 R30, [R21+UR7+0x6] ;  /* 0x00000607151e7984 */ /* 0x000fe20008000000 */
[----:B--2---:R-:W-:-:S03]  /*1d10*/  LOP3.LUT R20, R31, R20, R26, 0x96, !PT ;  /* 0x000000141f147212 */ /* 0x004fc600078e961a */
[----:B------:R-:W0:Y:S01]  /*1d20*/  LDS.U8 R35, [R31+UR8] ;  /* 0x000000081f237984 */ /* 0x000e220008000000 */
[----:B------:R-:W-:-:S03]  /*1d30*/  LOP3.LUT R22, R31, R22, R34, 0x96, !PT ;  /* 0x000000161f167212 */ /* 0x000fc600078e9622 */
[----:B------:R-:W1:Y:S04]  /*1d40*/  LDS.U8 R36, [R31+UR4] ;  /* 0x000000041f247984 */ /* 0x000e680008000000 */
[----:B------:R-:W-:Y:S04]  /*1d50*/  LDS.U8 R40, [R19+UR8] ;  /* 0x0000000813287984 */ /* 0x000fe80008000000 */
[----:B------:R-:W-:Y:S01]  /*1d60*/  LDS.U8 R31, [R19+UR4] ;  /* 0x00000004131f7984 */ /* 0x000fe20008000000 */
[----:B0-----:R-:W-:Y:S02]  /*1d70*/  LOP3.LUT R42, R30, R42, R35, 0x96, !PT ;  /* 0x0000002a1e2a7212 */ /* 0x001fe400078e9623 */
[----:B------:R-:W-:Y:S01]  /*1d80*/  SHF.R.U32.HI R30, RZ, 0x10, R33 ;  /* 0x00000010ff1e7819 */ /* 0x000fe20000011621 */
[----:B------:R-:W-:Y:S01]  /*1d90*/  LDS.U8 R35, [R32+UR4] ;  /* 0x0000000420237984 */ /* 0x000fe20008000000 */
[----:B-1----:R-:W-:-:S02]  /*1da0*/  LOP3.LUT R41, R37, R41, R36, 0x96, !PT ;  /* 0x0000002925297212 */ /* 0x002fc400078e9624 */
[----:B------:R-:W-:Y:S01]  /*1db0*/  LOP3.LUT R30, R30, 0xff, RZ, 0xc0, !PT ;  /* 0x000000ff1e1e7812 */ /* 0x000fe200078ec0ff */
[----:B------:R-:W0:Y:S01]  /*1dc0*/  LDS.U8 R36, [R21+UR7+0x8] ;  /* 0x0000080715247984 */ /* 0x000e220008000000 */
[----:B------:R-:W-:Y:S02]  /*1dd0*/  LEA.HI R37, R39, UR6, RZ, 0x8 ;  /* 0x0000000627257c11 */ /* 0x000fe4000f8f40ff */
[----:B------:R-:W-:Y:S02]  /*1de0*/  LOP3.LUT R26, R27, R42, R26, 0x96, !PT ;  /* 0x0000002a1b1a7212 */ /* 0x000fe400078e961a */
[----:B------:R-:W1:Y:S01]  /*1df0*/  LDS.U8 R30, [R30+UR6] ;  /* 0x000000061e1e7984 */ /* 0x000e620008000000 */
[----:B------:R-:W-:Y:S02]  /*1e00*/  LOP3.LUT R27, R34, R41, R27, 0x96, !PT ;  /* 0x00000029221b7212 */ /* 0x000fe400078e961b */
[----:B------:R-:W-:Y:S01]  /*1e10*/  SHF.R.U32.HI R33, RZ, 0x8, R33 ;  /* 0x00000008ff217819 */ /* 0x000fe20000011621 */
[----:B------:R-:W2:Y:S01]  /*1e20*/  LDS.U8 R37, [R37] ;  /* 0x0000000025257984 */ /* 0x000ea20000000000 */
[----:B------:R-:W-:-:S03]  /*1e30*/  SHF.R.U32.HI R39, RZ, 0x10, R39 ;  /* 0x00000010ff277819 */ /* 0x000fc60000011627 */
[----:B------:R-:W-:Y:S01]  /*1e40*/  LDS.U8 R41, [R21+UR7+0x9] ;  /* 0x0000090715297984 */ /* 0x000fe20008000000 */
[----:B------:R-:W-:-:S03]  /*1e50*/  LOP3.LUT R38, R39, 0xff, RZ, 0xc0, !PT ;  /* 0x000000ff27267812 */ /* 0x000fc600078ec0ff */
[----:B------:R-:W-:Y:S04]  /*1e60*/  LDS.U8 R42, [R21+UR7+0xa] ;  /* 0x00000a07152a7984 */ /* 0x000fe80008000000 */
[----:B------:R-:W-:Y:S04]  /*1e70*/  LDS.U8 R39, [R43+UR6] ;  /* 0x000000062b277984 */ /* 0x000fe80008000000 */
[----:B------:R-:W-:Y:S01]  /*1e80*/  LDS.U8 R38, [R38+UR6] ;  /* 0x0000000626267984 */ /* 0x000fe20008000000 */
[----:B0-----:R-:W-:-:S03]  /*1e90*/  LOP3.LUT R36, R36, R40, R35, 0x96, !PT ;  /* 0x0000002824247212 */ /* 0x001fc600078e9623 */
[----:B-1----:R-:W0:Y:S04]  /*1ea0*/  LDS.U8 R34, [R30+UR8] ;  /* 0x000000081e227984 */ /* 0x002e280008000000 */
[----:B------:R-:W-:Y:S01]  /*1eb0*/  LDS.U8 R35, [R30+UR4] ;  /* 0x000000041e237984 */ /* 0x000fe20008000000 */
[----:B--2---:R-:W-:-:S03]  /*1ec0*/  LOP3.LUT R36, R37, R36, R30, 0x96, !PT ;  /* 0x0000002425247212 */ /* 0x004fc600078e961e */
[----:B------:R-:W1:Y:S01]  /*1ed0*/  LDS.U8 R40, [R37+UR8] ;  /* 0x0000000825287984 */ /* 0x000e620008000000 */
[----:B0-----:R-:W-:Y:S02]  /*1ee0*/  LOP3.LUT R31, R41, R31, R34, 0x96, !PT ;  /* 0x0000001f291f7212 */ /* 0x001fe400078e9622 */
[----:B------:R-:W-:Y:S01]  /*1ef0*/  LOP3.LUT R34, R29, 0xff, RZ, 0xc0, !PT ;  /* 0x000000ff1d227812 */ /* 0x000fe200078ec0ff */
[----:B------:R-:W-:Y:S01]  /*1f00*/  LDS.U8 R41, [R37+UR4] ;  /* 0x0000000425297984 */ /* 0x000fe20008000000 */
[----:B------:R-:W-:Y:S02]  /*1f10*/  LOP3.LUT R29, R33, 0xff, RZ, 0xc0, !PT ;  /* 0x000000ff211d7812 */ /* 0x000fe400078ec0ff */
[----:B------:R-:W-:Y:S02]  /*1f20*/  LOP3.LUT R31, R37, R31, R32, 0x96, !PT ;  /* 0x0000001f251f7212 */ /* 0x000fe400078e9620 */
[----:B-1----:R-:W-:Y:S01]  /*1f30*/  LOP3.LUT R35, R42, R35, R40, 0x96, !PT ;  /* 0x000000232a237212 */ /* 0x002fe200078e9628 */
[----:B------:R-:W-:Y:S03]  /*1f40*/  LDS.U8 R34, [R34+UR6] ;  /* 0x0000000622227984 */ /* 0x000fe60008000000 */
[----:B------:R-:W-:Y:S01]  /*1f50*/  LOP3.LUT R35, R19, R35, R32, 0x96, !PT ;  /* 0x0000002313237212 */ /* 0x000fe200078e9620 */
[----:B------:R-:W-:Y:S04]  /*1f60*/  LDS.U8 R42, [R21+UR7+0xb] ;  /* 0x00000b07152a7984 */ /* 0x000fe80008000000 */
[----:B------:R-:W0:Y:S04]  /*1f70*/  LDS.U8 R40, [R32+UR8] ;  /* 0x0000000820287984 */ /* 0x000e280008000000 */
[----:B------:R-:W1:Y:S04]  /*1f80*/  LDS.U8 R29, [R29+UR6] ;  /* 0x000000061d1d7984 */ /* 0x000e680008000000 */
[----:B------:R-:W-:Y:S01]  /*1f90*/  LDS.U8 R32, [R38+UR4] ;  /* 0x0000000426207984 */ /* 0x000fe20008000000 */
[----:B0-----:R-:W-:-:S03]  /*1fa0*/  LOP3.LUT R33, R42, R40, R41, 0x96, !PT ;  /* 0x000000282a217212 */ /* 0x001fc600078e9629 */
[----:B------:R-:W-:Y:S01]  /*1fb0*/  LDS.U8 R40, [R21+UR7+0xc] ;  /* 0x00000c0715287984 */ /* 0x000fe20008000000 */
[----:B------:R-:W-:-:S03]  /*1fc0*/  LOP3.LUT R33, R30, R33, R19, 0x96, !PT ;  /* 0x000000211e217212 */ /* 0x000fc600078e9613 */
[----:B------:R-:W-:Y:S04]  /*1fd0*/  LDS.U8 R42, [R34+UR4] ;  /* 0x00000004222a7984 */ /* 0x000fe80008000000 */
[----:B-1----:R-:W0:Y:S04]  /*1fe0*/  LDS.U8 R41, [R29+UR8] ;  /* 0x000000081d297984 */ /* 0x002e280008000000 */
[----:B------:R-:W-:Y:S04]  /*1ff0*/  LDS.U8 R37, [R29+UR4] ;  /* 0x000000041d257984 */ /* 0x000fe80008000000 */
        /* <DEDUP_REMOVED lines=11> */
[----:B------:R-:W1:Y:S01]  /*20b0*/  LDS.U8 R41, [R39+UR4] ;  /* 0x0000000427297984 */ /* 0x000e620008000000 */
[----:B0-----:R-:W-:-:S05]  /*20c0*/  VIADD R21, R21, 0x10 ;  /* 0x0000001015157836 */ /* 0x001fca0000000000 */
[----:B------:R-:W-:Y:S02]  /*20d0*/  ISETP.NE.AND P0, PT, R21, 0xa0, PT ;  /* 0x000000a01500780c */ /* 0x000fe40003f05270 */
[----:B-1----:R-:W-:Y:S02]  /*20e0*/  LOP3.LUT R40, R40, R30, R41, 0x96, !PT ;  /* 0x0000001e28287212 */ /* 0x002fe400078e9629 */
[----:B------:R-:W-:Y:S02]  /*20f0*/  LOP3.LUT R30, R29, R32, R34, 0x96, !PT ;  /* 0x000000201d1e7212 */ /* 0x000fe400078e9622 */
[----:B------:R-:W-:Y:S02]  /*2100*/  LOP3.LUT R32, R22, 0xff, RZ, 0xc0, !PT ;  /* 0x000000ff16207812 */ /* 0x000fe400078ec0ff */
[----:B------:R-:W-:Y:S01]  /*2110*/  LOP3.LUT R38, R38, R40, R29, 0x96, !PT ;  /* 0x0000002826267212 */ /* 0x000fe200078e961d */
[----:B------:R-:W-:Y:S01]  /*2120*/  IMAD.U32 R29, R24, 0x10000, RZ ;  /* 0x00010000181d7824 */ /* 0x000fe200078e00ff */
[----:B------:R-:W-:Y:S01]  /*2130*/  LOP3.LUT R22, R20, 0xff, RZ, 0xc0, !PT ;  /* 0x000000ff14167812 */ /* 0x000fe200078ec0ff */
[----:B------:R-:W-:-:S03]  /*2140*/  IMAD.U32 R20, R26, 0x10000, RZ ;  /* 0x000100001a147824 */ /* 0x000fc600078e00ff */
[----:B------:R-:W-:Y:S02]  /*2150*/  LOP3.LUT R39, R29, 0xff0000, RZ, 0xc0, !PT ;  /* 0x00ff00001d277812 */ /* 0x000fe400078ec0ff */
[----:B------:R-:W-:Y:S02]  /*2160*/  LOP3.LUT R41, R20, 0xff0000, RZ, 0xc0, !PT ;  /* 0x00ff000014297812 */ /* 0x000fe400078ec0ff */
[----:B------:R-:W-:Y:S01]  /*2170*/  PRMT R20, R38, 0x7610, R20 ;  /* 0x0000761026147816 */ /* 0x000fe20000000014 */
[----:B------:R-:W-:Y:S01]  /*2180*/  IMAD R34, R28, 0x100, R39 ;  /* 0x000001001c227824 */ /* 0x000fe200078e0227 */
[----:B------:R-:W-:Y:S01]  /*2190*/  PRMT R29, R19, 0x7610, R29 ;  /* 0x00007610131d7816 */ /* 0x000fe2000000001d */
[----:B------:R-:W-:Y:S01]  /*21a0*/  IMAD R40, R22, 0x100, R41 ;  /* 0x0000010016287824 */ /* 0x000fe200078e0229 */
[----:B------:R-:W-:Y:S01]  /*21b0*/  PRMT R38, R33, 0x7610, R38 ;  /* 0x0000761021267816 */ /* 0x000fe20000000026 */
[----:B------:R-:W-:Y:S01]  /*21c0*/  IMAD R34, R25, 0x1000000, R34 ;  /* 0x0100000019227824 */ /* 0x000fe200078e0222 */
[----:B------:R-:W-:Y:S01]  /*21d0*/  PRMT R19, R37, 0x7610, R19 ;  /* 0x0000761025137816 */ /* 0x000fe20000000013 */
[----:B------:R-:W-:-:S02]  /*21e0*/  IMAD R39, R27, 0x1000000, R40 ;  /* 0x010000001b277824 */ /* 0x000fc400078e0228 */
[----:B------:R-:W-:Y:S02]  /*21f0*/  IMAD.IADD R33, R23, 0x1, R34 ;  /* 0x0000000117217824 */ /* 0x000fe400078e0222 */
[----:B------:R-:W-:Y:S01]  /*2200*/  IMAD.IADD R39, R32, 0x1, R39 ;  /* 0x0000000120277824 */ /* 0x000fe200078e0227 */
        /* <DEDUP_REMOVED lines=20> */
[----:B------:R-:W2:Y:S04]  /*2350*/  LDS.U8 R40, [R40+UR4] ;  /* 0x0000000428287984 */ /* 0x000ea80008000000 */
[----:B------:R-:W-:Y:S04]  /*2360*/  LDS.U8 R37, [R37+UR4] ;  /* 0x0000000425257984 */ /* 0x000fe80008000000 */
[----:B------:R-:W3:Y:S04]  /*2370*/  LDS.U8 R34, [UR6+0x4a6] ;  /* 0x0004a606ff227984 */ /* 0x000ee80008000000 */
[----:B------:R-:W-:Y:S04]  /*2380*/  LDS.U8 R33, [UR6+0x4a5] ;  /* 0x0004a506ff217984 */ /* 0x000fe80008000000 */
[----:B------:R-:W4:Y:S04]  /*2390*/  LDS.U8 R44, [R41+UR4] ;  /* 0x00000004292c7984 */ /* 0x000f280008000000 */
[----:B------:R-:W-:Y:S04]  /*23a0*/  LDS.U8 R31, [UR6+0x4a4] ;  /* 0x0004a406ff1f7984 */ /* 0x000fe80008000000 */
[----:B------:R-:W4:Y:S01]  /*23b0*/  LDS.U8 R32, [R32+UR4] ;  /* 0x0000000420207984 */ /* 0x000f220008000000 */
[----:B0-----:R-:W-:-:S03]  /*23c0*/  LOP3.LUT R21, R42, 0xff, R21, 0x48, !PT ;  /* 0x000000ff2a157812 */ /* 0x001fc600078e4815 */
[----:B------:R-:W-:Y:S01]  /*23d0*/  LDS.U8 R36, [R36+UR4] ;  /* 0x0000000424247984 */ /* 0x000fe20008000000 */
[----:B-1----:R-:W-:-:S03]  /*23e0*/  LOP3.LUT R30, R39, R30, RZ, 0x3c, !PT ;  /* 0x0000001e271e7212 */ /* 0x002fc600078e3cff */
[----:B------:R-:W-:Y:S01]  /*23f0*/  LDS.U8 R42, [R27+UR4] ;  /* 0x000000041b2a7984 */ /* 0x000fe20008000000 */
[----:B------:R-:W-:-:S03]  /*2400*/  PRMT R22, R30, 0x7604, R21 ;  /* 0x000076041e167816 */ /* 0x000fc60000000015 */
[----:B------:R-:W-:Y:S01]  /*2410*/  LDS.U8 R28, [R28+UR4] ;  /* 0x000000041c1c7984 */ /* 0x000fe20008000000 */
[----:B--2---:R-:W-:-:S03]  /*2420*/  LOP3.LUT R23, R40, R35, RZ, 0x3c, !PT ;  /* 0x0000002328177212 */ /* 0x004fc600078e3cff */
[----:B------:R-:W-:Y:S01]  /*2430*/  LDS.U8 R39, [R24+UR4] ;  /* 0x0000000418277984 */ /* 0x000fe20008000000 */
[----:B------:R-:W-:Y:S02]  /*2440*/  LOP3.LUT R35, R25, 0xff, RZ, 0xc0, !PT ;  /* 0x000000ff19237812 */ /* 0x000fe400078ec0ff */
[----:B------:R-:W-:Y:S01]  /*2450*/  LOP3.LUT R40, R19, 0xff, RZ, 0xc0, !PT ;  /* 0x000000ff13287812 */ /* 0x000fe200078ec0ff */
[----:B------:R-:W0:Y:S01]  /*2460*/  LDS.U8 R25, [UR6+0x4a8] ;  /* 0x0004a806ff197984 */ /* 0x000e220008000000 */
[----:B------:R-:W-:Y:S01]  /*2470*/  IMAD.U32 R23, R23, 0x10000, RZ ;  /* 0x0001000017177824 */ /* 0x000fe200078e00ff */
[----:B---3--:R-:W-:Y:S02]  /*2480*/  LOP3.LUT R30, R37, R34, RZ, 0x3c, !PT ;  /* 0x00000022251e7212 */ /* 0x008fe400078e3cff */
[----:B------:R-:W-:Y:S01]  /*2490*/  LDS.U8 R19, [UR6+0x4a3] ;  /* 0x0004a306ff137984 */ /* 0x000fe20008000000 */
[----:B------:R-:W-:Y:S02]  /*24a0*/  LOP3.LUT R34, R20, 0xff, RZ, 0xc0, !PT ;  /* 0x000000ff14227812 */ /* 0x000fe400078ec0ff */
[----:B------:R-:W-:Y:S01]  /*24b0*/  LOP3.LUT R23, R23, 0xff0000, RZ, 0xc0, !PT ;  /* 0x00ff000017177812 */ /* 0x000fe200078ec0ff */
[----:B------:R-:W-:Y:S01]  /*24c0*/  LDS.U8 R20, [UR6+0x4a7] ;  /* 0x0004a706ff147984 */ /* 0x000fe20008000000 */
[----:B------:R-:W-:Y:S01]  /*24d0*/  IMAD.U32 R30, R30, 0x10000, RZ ;  /* 0x000100001e1e7824 */ /* 0x000fe200078e00ff */
[----:B----4-:R-:W-:-:S02]  /*24e0*/  LOP3.LUT R44, R44, R33, RZ, 0x3c, !PT ;  /* 0x000000212c2c7212 */ /* 0x010fc400078e3cff */
[----:B------:R-:W1:Y:S01]  /*24f0*/  LDS.U8 R34, [R34+UR4] ;  /* 0x0000000422227984 */ /* 0x000e620008000000 */
[----:B------:R-:W-:Y:S01]  /*2500*/  IMAD.IADD R22, R22, 0x1, R23 ;  /* 0x0000000116167824 */ /* 0x000fe200078e0217 */
[----:B------:R-:W-:Y:S02]  /*2510*/  LOP3.LUT R30, R30, 0xff0000, RZ, 0xc0, !PT ;  /* 0x00ff00001e1e7812 */ /* 0x000fe400078ec0ff */
[----:B------:R-:W2:Y:S01]  /*2520*/  LDS.U8 R35, [R35+UR4] ;  /* 0x0000000423237984 */ /* 0x000ea20008000000 */
[----:B------:R-:W-:-:S03]  /*2530*/  LOP3.LUT R31, R32, 0xff, R31, 0x48, !PT ;  /* 0x000000ff201f7812 */ /* 0x000fc600078e481f */
[----:B------:R-:W3:Y:S01]  /*2540*/  LDS.U8 R33, [UR6+0x4ab] ;  /* 0x0004ab06ff217984 */ /* 0x000ee20008000000 */
[----:B------:R-:W-:-:S03]  /*2550*/  PRMT R21, R44, 0x7604, R31 ;  /* 0x000076042c157816 */ /* 0x000fc6000000001f */
[----:B------:R-:W-:Y:S04]  /*2560*/  LDS.U8 R37, [UR6+0x4ac] ;  /* 0x0004ac06ff257984 */ /* 0x000fe80008000000 */
[----:B------:R3:W4:Y:S01]  /*2570*/  LDS.U8 R44, [R29+UR4] ;  /* 0x000000041d2c7984 */ /* 0x0007220008000000 */
[----:B------:R-:W-:-:S03]  /*2580*/  IMAD.IADD R21, R21, 0x1, R30 ;  /* 0x0000000115157824 */ /* 0x000fc600078e021e */
[----:B------:R-:W-:Y:S04]  /*2590*/  LDS.U8 R31, [UR6+0x4a9] ;  /* 0x0004a906ff1f7984 */ /* 0x000fe80008000000 */
[----:B------:R-:W4:Y:S04]  /*25a0*/  LDS.U8 R32, [UR6+0x4aa] ;  /* 0x0004aa06ff207984 */ /* 0x000f280008000000 */
[----:B------:R-:W-:Y:S01]  /*25b0*/  LDS.U8 R26, [R26+UR4] ;  /* 0x000000041a1a7984 */ /* 0x000fe20008000000 */
[----:B0-----:R-:W-:-:S03]  /*25c0*/  LOP3.LUT R36, R36, R25, RZ, 0x3c, !PT ;  /* 0x0000001924247212 */ /* 0x001fc600078e3cff */
[----:B------:R-:W0:Y:S04]  /*25d0*/  LDS.U8 R40, [R40+UR4] ;  /* 0x0000000428287984 */ /* 0x000e280008000000 */
[----:B------:R-:W-:Y:S04]  /*25e0*/  LDS.U8 R38, [R38+UR4] ;  /* 0x0000000426267984 */ /* 0x000fe80008000000 */
[----:B------:R-:W0:Y:S01]  /*25f0*/  LDS.U8 R41, [UR6+0x4ad] ;  /* 0x0004ad06ff297984 */ /* 0x000e220008000000 */
[----:B-1----:R-:W-:-:S03]  /*2600*/  LOP3.LUT R19, R34, R19, RZ, 0x3c, !PT ;  /* 0x0000001322137212 */ /* 0x002fc600078e3cff */
[----:B------:R-:W1:Y:S01]  /*2610*/  LDS.U8 R43, [UR6+0x4ae] ;  /* 0x0004ae06ff2b7984 */ /* 0x000e620008000000 */
[----:B--2---:R-:W-:Y:S01]  /*2620*/  LOP3.LUT R20, R35, R20, RZ, 0x3c, !PT ;  /* 0x0000001423147212 */ /* 0x004fe200078e3cff */
[----:B------:R-:W-:Y:S02]  /*2630*/  IMAD R19, R19, 0x1000000, R22 ;  /* 0x0100000013137824 */ /* 0x000fe400078e0216 */
[----:B------:R-:W2:Y:S01]  /*2640*/  LDS.U8 R45, [UR6+0x4af] ;  /* 0x0004af06ff2d7984 */ /* 0x000ea20008000000 */
[----:B---3--:R-:W-:Y:S01]  /*2650*/  LOP3.LUT R29, R42, R33, RZ, 0x3c, !PT ;  /* 0x000000212a1d7212 */ /* 0x008fe200078e3cff */
[----:B------:R-:W-:Y:S01]  /*2660*/  IMAD R20, R20, 0x1000000, R21 ;  /* 0x0100000014147824 */ /* 0x000fe200078e0215 */
[----:B----4-:R-:W-:Y:S02]  /*2670*/  LOP3.LUT R44, R44, R37, RZ, 0x3c, !PT ;  /* 0x000000252c2c7212 */ /* 0x010fe400078e3cff */
[----:B------:R-:W-:Y:S02]  /*2680*/  LOP3.LUT R32, R39, R32, RZ, 0x3c, !PT ;  /* 0x0000002027207212 */ /* 0x000fe400078e3cff */
[----:B0-----:R-:W-:-:S02]  /*2690*/  LOP3.LUT R25, R40, R31, RZ, 0x3c, !PT ;  /* 0x0000001f28197212 */ /* 0x001fc400078e3cff */
[----:B------:R-:W-:Y:S02]  /*26a0*/  LOP3.LUT R33, R28, R41, RZ, 0x3c, !PT ;  /* 0x000000291c217212 */ /* 0x000fe400078e3cff */
[----:B-1----:R-:W-:Y:S02]  /*26b0*/  LOP3.LUT R26, R26, R43, RZ, 0x3c, !PT ;  /* 0x0000002b1a1a7212 */ /* 0x002fe400078e3cff */
[----:B--2---:R-:W-:-:S07]  /*26c0*/  LOP3.LUT R37, R38, R45, RZ, 0x3c, !PT ;  /* 0x0000002d26257212 */ /* 0x004fce00078e3cff */
.L_x_37:
[----:B------:R-:W-:Y:S05]  /*26d0*/  BSYNC.RECONVERGENT B0 ;  /* 0x0000000000007941 */ /* 0x000fea0003800200 */
.L_x_36:
[----:B------:R-:W0:Y:S01]  /*26e0*/  S2R R21, SR_CTAID.X ;  /* 0x0000000000157919 */ /* 0x000e220000002500 */
[----:B------:R-:W0:Y:S01]  /*26f0*/  LDCU UR4, c[0x0][0x360] ;  /* 0x00006c00ff0477ac */ /* 0x000e220008000800 */
[----:B-1----:R-:W0:Y:S01]  /*2700*/  S2R R22, SR_TID.X ;  /* 0x0000000000167919 */ /* 0x002e220000002100 */
[----:B------:R-:W1:Y:S01]  /*2710*/  LDCU UR5, c[0x0][0x390] ;  /* 0x00007200ff0577ac */ /* 0x000e620008000800 */
[----:B0-----:R-:W-:-:S05]  /*2720*/  IMAD R21, R21, UR4, R22 ;  /* 0x0000000415157c24 */ /* 0x001fca000f8e0216 */
[----:B------:R-:W-:Y:S01]  /*2730*/  LEA R21, R21, 0x10, 0x4 ;  /* 0x0000001015157811 */ /* 0x000fe200078e20ff */
[----:B------:R-:W-:Y:S03]  /*2740*/  BAR.SYNC.DEFER_BLOCKING 0x0 ;  /* 0x0000000000007b1d */ /* 0x000fe60000010000 */
[----:B-1----:R-:W-:-:S13]  /*2750*/  ISETP.GT.U32.AND P0, PT, R21, UR5, PT ;  /* 0x0000000515007c0c */ /* 0x002fda000bf04070 */
[----:B------:R-:W-:Y:S05]  /*2760*/  @P0 EXIT ;  /* 0x000000000000094d */ /* 0x000fea0003800000 */
[----:B-----5:R-:W-:Y:S02]  /*2770*/  LOP3.LUT R23, R36, R11, RZ, 0x3c, !PT ;  /* 0x0000000b24177212 */ /* 0x020fe400078e3cff */
[----:B------:R-:W-:Y:S02]  /*2780*/  LOP3.LUT R11, R0, R19, RZ, 0x3c, !PT ;  /* 0x00000013000b7212 */ /* 0x000fe400078e3cff */
[----:B------:R-:W-:Y:S01]  /*2790*/  PRMT R0, R19, 0x7632, R0 ;  /* 0x0000763213007816 */ /* 0x000fe20000000000 */
[----:B------:R-:W-:Y:S01]  /*27a0*/  STG.E.U8 desc[UR20][R2.64+0x8], R23 ;  /* 0x0000081702007986 */ /* 0x000fe2000c101114 */
[----:B------:R-:W-:Y:S02]  /*27b0*/  LOP3.LUT R31, R44, R15, RZ, 0x3c, !PT ;  /* 0x0000000f2c1f7212 */ /* 0x000fe400078e3cff */
[----:B------:R-:W-:Y:S01]  /*27c0*/  LOP3.LUT R15, R7, R20, RZ, 0x3c, !PT ;  /* 0x00000014070f7212 */ /* 0x000fe200078e3cff */
[----:B------:R-:W-:Y:S01]  /*27d0*/  STG.E.U8 desc[UR20][R2.64], R11 ;  /* 0x0000000b02007986 */ /* 0x000fe2000c101114 */
[----:B------:R-:W-:-:S02]  /*27e0*/  LOP3.LUT R7, R5, R0, RZ, 0x3c, !PT ;  /* 0x0000000005077212 */ /* 0x000fc400078e3cff */
[----:B------:R-:W-:Y:S01]  /*27f0*/  PRMT R0, R20, 0x7632, R0 ;  /* 0x0000763214007816 */ /* 0x000fe20000000000 */
[----:B------:R-:W-:Y:S01]  /*2800*/  STG.E.U8 desc[UR20][R2.64+0x4], R15 ;  /* 0x0000040f02007986 */ /* 0x000fe2000c101114 */
[----:B------:R-:W-:Y:S02]  /*2810*/  SHF.R.U32.HI R5, RZ, 0x18, R20 ;  /* 0x00000018ff057819 */ /* 0x000fe40000011614 */
[----:B------:R-:W-:Y:S01]  /*2820*/  LOP3.LUT R35, R26, R17, RZ, 0x3c, !PT ;  /* 0x000000111a237212 */ /* 0x000fe200078e3cff */
[----:B------:R-:W-:Y:S01]  /*2830*/  STG.E.U8 desc[UR20][R2.64+0xc], R31 ;  /* 0x00000c1f02007986 */ /* 0x000fe2000c101114 */
[----:B------:R-:W-:Y:S02]  /*2840*/  LOP3.LUT R17, R9, R0, RZ, 0x3c, !PT ;  /* 0x0000000009117212 */ /* 0x000fe400078e3cff */
[----:B------:R-:W-:Y:S01]  /*2850*/  LOP3.LUT R21, R10, R5, RZ, 0x3c, !PT ;  /* 0x000000050a157212 */ /* 0x000fe200078e3cff */
[----:B------:R-:W-:Y:S01]  /*2860*/  STG.E.U8 desc[UR20][R2.64+0xe], R35 ;  /* 0x00000e2302007986 */ /* 0x000fe2000c101114 */
[----:B------:R-:W-:-:S02]  /*2870*/  LOP3.LUT R5, R19, 0xffff, RZ, 0xc0, !PT ;  /* 0x0000ffff13057812 */ /* 0x000fc400078ec0ff */
[----:B------:R-:W-:Y:S01]  /*2880*/  LOP3.LUT R9, R20, 0xffff, RZ, 0xc0, !PT ;  /* 0x0000ffff14097812 */ /* 0x000fe200078ec0ff */
[----:B------:R-:W-:Y:S01]  /*2890*/  STG.E.U8 desc[UR20][R2.64+0x2], R7 ;  /* 0x0000020702007986 */ /* 0x000fe2000c101114 */
[----:B------:R-:W-:Y:S02]  /*28a0*/  LOP3.LUT R27, R32, R13, RZ, 0x3c, !PT ;  /* 0x0000000d201b7212 */ /* 0x000fe400078e3cff */
[----:B------:R-:W-:Y:S01]  /*28b0*/  SHF.R.U32.HI R13, RZ, 0x18, R19 ;  /* 0x00000018ff0d7819 */ /* 0x000fe20000011613 */
[----:B------:R-:W-:Y:S01]  /*28c0*/  STG.E.U8 desc[UR20][R2.64+0x6], R17 ;  /* 0x0000061102007986 */ /* 0x000fe2000c101114 */
[----:B------:R-:W-:Y:S02]  /*28d0*/  SHF.R.U32.HI R5, RZ, 0x8, R5 ;  /* 0x00000008ff057819 */ /* 0x000fe40000011605 */
[----:B------:R-:W-:Y:S01]  /*28e0*/  SHF.R.U32.HI R9, RZ, 0x8, R9 ;  /* 0x00000008ff097819 */ /* 0x000fe20000011609 */
[----:B------:R-:W-:Y:S01]  /*28f0*/  STG.E.U8 desc[UR20][R2.64+0xa], R27 ;  /* 0x00000a1b02007986 */ /* 0x000fe2000c101114 */
[----:B------:R-:W-:-:S02]  /*2900*/  LOP3.LUT R25, R25, R12, RZ, 0x3c, !PT ;  /* 0x0000000c19197212 */ /* 0x000fc400078e3cff */
[----:B------:R-:W-:Y:S01]  /*2910*/  LOP3.LUT R29, R29, R14, RZ, 0x3c, !PT ;  /* 0x0000000e1d1d7212 */ /* 0x000fe200078e3cff */
[----:B------:R-:W-:Y:S01]  /*2920*/  STG.E.U8 desc[UR20][R2.64+0x7], R21 ;  /* 0x0000071502007986 */ /* 0x000fe2000c101114 */
[----:B------:R-:W-:Y:S02]  /*2930*/  LOP3.LUT R33, R33, R16, RZ, 0x3c, !PT ;  /* 0x0000001021217212 */ /* 0x000fe400078e3cff */
[----:B------:R-:W-:Y:S01]  /*2940*/  LOP3.LUT R37, R37, R18, RZ, 0x3c, !PT ;  /* 0x0000001225257212 */ /* 0x000fe200078e3cff */
[----:B------:R-:W-:Y:S01]  /*2950*/  STG.E.U8 desc[UR20][R2.64+0x9], R25 ;  /* 0x0000091902007986 */ /* 0x000fe2000c101114 */
[----:B------:R-:W-:Y:S02]  /*2960*/  LOP3.LUT R13, R6, R13, RZ, 0x3c, !PT ;  /* 0x0000000d060d7212 */ /* 0x000fe400078e3cff */
[----:B------:R-:W-:Y:S01]  /*2970*/  LOP3.LUT R5, R4, R5, RZ, 0x3c, !PT ;  /* 0x0000000504057212 */ /* 0x000fe200078e3cff */
[----:B------:R-:W-:Y:S01]  /*2980*/  STG.E.U8 desc[UR20][R2.64+0xb], R29 ;  /* 0x00000b1d02007986 */ /* 0x000fe2000c101114 */
[----:B------:R-:W-:-:S03]  /*2990*/  LOP3.LUT R9, R8, R9, RZ, 0x3c, !PT ;  /* 0x0000000908097212 */ /* 0x000fc600078e3cff */
[----:B------:R-:W-:Y:S04]  /*29a0*/  STG.E.U8 desc[UR20][R2.64+0xd], R33 ;  /* 0x00000d2102007986 */ /* 0x000fe8000c101114 */
[----:B------:R-:W-:Y:S04]  /*29b0*/  STG.E.U8 desc[UR20][R2.64+0xf], R37 ;  /* 0x00000f2502007986 */ /* 0x000fe8000c101114 */
[----:B------:R-:W-:Y:S04]  /*29c0*/  STG.E.U8 desc[UR20][R2.64+0x3], R13 ;  /* 0x0000030d02007986 */ /* 0x000fe8000c101114 */
[----:B------:R-:W-:Y:S04]  /*29d0*/  STG.E.U8 desc[UR20][R2.64+0x1], R5 ;  /* 0x0000010502007986 */ /* 0x000fe8000c101114 */
[----:B------:R-:W-:Y:S01]  /*29e0*/  STG.E.U8 desc[UR20][R2.64+0x5], R9 ;  /* 0x0000050902007986 */ /* 0x000fe2000c101114 */
[----:B------:R-:W-:Y:S05]  /*29f0*/  EXIT ;  /* 0x000000000000794d */ /* 0x000fea0003800000 */
.L_x_39:
        /* <DEDUP_REMOVED lines=16> */
.L_x_56:


//--------------------- .text._Z21AES_private_sharedlutPcS_jS_S_S_S_ --------------------------
	.section	.text._Z21AES_private_sharedlutPcS_jS_S_S_S_,"ax",@progbits
	.align	128
        .global         _Z21AES_private_sharedlutPcS_jS_S_S_S_
        .type           _Z21AES_private_sharedlutPcS_jS_S_S_S_,@function
        .size           _Z21AES_private_sharedlutPcS_jS_S_S_S_,(.L_x_57 - _Z21AES_private_sharedlutPcS_jS_S_S_S_)
        .other          _Z21AES_private_sharedlutPcS_jS_S_S_S_,@"STO_CUDA_ENTRY STV_DEFAULT"
_Z21AES_private_sharedlutPcS_jS_S_S_S_:
.text._Z21AES_private_sharedlutPcS_jS_S_S_S_:
        /* <DEDUP_REMOVED lines=116> */
.L_x_43:
        /* <DEDUP_REMOVED lines=80> */
.L_x_41:
        /* <DEDUP_REMOVED lines=30> */
.L_x_42:
[----:B------:R-:W-:Y:S05]  /*0e20*/  BSYNC.RECONVERGENT B0 ;  /* 0x0000000000007941 */ /* 0x000fea0003800200 */
.L_x_40:
        /* <DEDUP_REMOVED lines=45> */
.L_x_47:
        /* <DEDUP_REMOVED lines=24> */
.L_x_46:
        /* <DEDUP_REMOVED lines=23> */
.L_x_45:
[----:B------:R-:W-:Y:S05]  /*13f0*/  BSYNC.RECONVERGENT B0 ;  /* 0x0000000000007941 */ /* 0x000fea0003800200 */
.L_x_44:
        /* <DEDUP_REMOVED lines=25> */
.L_x_49:
[----:B------:R-:W-:Y:S05]  /*1590*/  BSYNC.RECONVERGENT B0 ;  /* 0x0000000000007941 */ /* 0x000fea0003800200 */
.L_x_48:
        /* <DEDUP_REMOVED lines=39> */
.L_x_52:
        /* <DEDUP_REMOVED lines=207> */
.L_x_51:
[----:B------:R-:W-:Y:S05]  /*2500*/  BSYNC.RECONVERGENT B0 ;  /* 0x0000000000007941 */ /* 0x000fea0003800200 */
.L_x_50:
        /* <DEDUP_REMOVED lines=26> */
.L_x_53:
        /* <DEDUP_REMOVED lines=13> */
.L_x_57:


//--------------------- .nv.shared._Z9AES_CTR_2PcS_jS_S_S_S_ --------------------------
	.section	.nv.shared._Z9AES_CTR_2PcS_jS_S_S_S_,"aw",@nobits
	.sectionflags	@""
.nv.shared._Z9AES_CTR_2PcS_jS_S_S_S_:
	.zero		2224


//--------------------- .nv.shared.reserved.0     --------------------------
	.section	.nv.shared.reserved.0,"aw",@nobits
	.weak		__nv_reservedSMEM_offset_0_alias
	.size		__nv_reservedSMEM_offset_0_alias, 0, 64
	.other		__nv_reservedSMEM_offset_0_alias,@"STO_CUDA_RESERVED_SHARED STV_DEFAULT"
__nv_reservedSMEM_offset_0_alias:
	.zero		0
	.zero		64


//--------------------- .nv.shared._Z12AES_CTR_backPcS_jS_S_S_S_j --------------------------
	.section	.nv.shared._Z12AES_CTR_backPcS_jS_S_S_S_j,"aw",@nobits
	.sectionflags	@""
	.align	4
.nv.shared._Z12AES_CTR_backPcS_jS_S_S_S_j:
	.zero		2228


//--------------------- .nv.shared._Z7AES_CTRPcS_jS_S_S_S_j --------------------------
	.section	.nv.shared._Z7AES_CTRPcS_jS_S_S_S_j,"aw",@nobits
	.sectionflags	@""
.nv.shared._Z7AES_CTRPcS_jS_S_S_S_j:
	.zero		2224


//--------------------- .nv.shared._Z21AES_private_sharedlutPcS_jS_S_S_S_ --------------------------
	.section	.nv.shared._Z21AES_private_sharedlutPcS_jS_S_S_S_,"aw",@nobits
	.sectionflags	@""
.nv.shared._Z21AES_private_sharedlutPcS_jS_S_S_S_:
	.zero		2224


//--------------------- .nv.constant0._Z9AES_CTR_2PcS_jS_S_S_S_ --------------------------
	.section	.nv.constant0._Z9AES_CTR_2PcS_jS_S_S_S_,"a",@progbits
	.sectionflags	@""
	.align	4
.nv.constant0._Z9AES_CTR_2PcS_jS_S_S_S_:
	.zero		952


//--------------------- .nv.constant0._Z12AES_CTR_backPcS_jS_S_S_S_j --------------------------
	.section	.nv.constant0._Z12AES_CTR_backPcS_jS_S_S_S_j,"a",@progbits
	.sectionflags	@""
	.align	4
.nv.constant0._Z12AES_CTR_backPcS_jS_S_S_S_j:
	.zero		956


//--------------------- .nv.constant0._Z7AES_CTRPcS_jS_S_S_S_j --------------------------
	.section	.nv.constant0._Z7AES_CTRPcS_jS_S_S_S_j,"a",@progbits
	.sectionflags	@""
	.align	4
.nv.constant0._Z7AES_CTRPcS_jS_S_S_S_j:
	.zero		956


//--------------------- .nv.constant0._Z21AES_private_sharedlutPcS_jS_S_S_S_ --------------------------
	.section	.nv.constant0._Z21AES_private_sharedlutPcS_jS_S_S_S_,"a",@progbits
	.sectionflags	@""
	.align	4
.nv.constant0._Z21AES_private_sharedlutPcS_jS_S_S_S_:
	.zero		952


//--------------------- SYMBOLS --------------------------

	.type		.nv.reservedSmem.offset0,@object
	.size		.nv.reservedSmem.offset0,0x4
	.type		.nv.reservedSmem.cap,@object
	.size		.nv.reservedSmem.cap,0x4
